//
// Generated by NVIDIA NVVM Compiler
//
// Compiler Build ID: CL-36424714
// Cuda compilation tools, release 13.0, V13.0.88
// Based on NVVM 20.0.0
//

.version 9.0
.target sm_100
.address_size 64

	// .globl	_Z22gpu_image_to_histogramPhPi
// _ZZ9blockAlgoPP12gpu2cpuQueuePP12cpu2gpuQueuePhS5_E8s_image1 has been demoted
// _ZZ9blockAlgoPP12gpu2cpuQueuePP12cpu2gpuQueuePhS5_E8s_image2 has been demoted
// _ZZ9blockAlgoPP12gpu2cpuQueuePP12cpu2gpuQueuePhS5_E7s_hist1 has been demoted
// _ZZ9blockAlgoPP12gpu2cpuQueuePP12cpu2gpuQueuePhS5_E7s_hist2 has been demoted
// _ZZ9blockAlgoPP12gpu2cpuQueuePP12cpu2gpuQueuePhS5_E6s_dist has been demoted
// _ZZ9blockAlgoPP12gpu2cpuQueuePP12cpu2gpuQueuePhS5_E6jobIdx has been demoted

.visible .entry _Z22gpu_image_to_histogramPhPi(
	.param .u64 .ptr .align 1 _Z22gpu_image_to_histogramPhPi_param_0,
	.param .u64 .ptr .align 1 _Z22gpu_image_to_histogramPhPi_param_1
)
{
	.reg .pred 	%p<26>;
	.reg .b16 	%rs<50>;
	.reg .b32 	%r<18>;
	.reg .b64 	%rd<19>;

	ld.param.u64 	%rd4, [_Z22gpu_image_to_histogramPhPi_param_0];
	ld.param.u64 	%rd3, [_Z22gpu_image_to_histogramPhPi_param_1];
	cvta.to.global.u64 	%rd1, %rd4;
	mov.u32 	%r3, %tid.x;
	shr.u32 	%r1, %r3, 5;
	and.b32  	%r2, %r3, 31;
	cvt.u64.u32 	%rd5, %r3;
	add.s64 	%rd2, %rd1, %rd5;
	ld.global.u8 	%rs1, [%rd2];
	add.s32 	%r4, %r1, -1;
	add.s32 	%r5, %r2, -1;
	setp.gt.u32 	%p3, %r4, 31;
	setp.gt.u32 	%p1, %r5, 31;
	or.pred  	%p5, %p3, %p1;
	mov.b16 	%rs43, 0;
	@%p5 bra 	$L__BB0_2;
	shl.b32 	%r6, %r4, 5;
	add.s32 	%r7, %r6, %r5;
	cvt.u64.u32 	%rd6, %r7;
	add.s64 	%rd7, %rd1, %rd6;
	ld.global.u8 	%rs19, [%rd7];
	setp.lt.u16 	%p6, %rs19, %rs1;
	selp.b16 	%rs43, 0, -128, %p6;
$L__BB0_2:
	setp.gt.u32 	%p7, %r4, 31;
	@%p7 bra 	$L__BB0_4;
	add.s32 	%r8, %r3, -32;
	cvt.u64.u32 	%rd8, %r8;
	add.s64 	%rd9, %rd1, %rd8;
	ld.global.u8 	%rs21, [%rd9];
	setp.lt.u16 	%p8, %rs21, %rs1;
	selp.b16 	%rs23, 0, 64, %p8;
	or.b16  	%rs43, %rs23, %rs43;
$L__BB0_4:
	setp.gt.u32 	%p9, %r4, 31;
	setp.eq.s32 	%p10, %r2, 31;
	or.pred  	%p11, %p10, %p9;
	@%p11 bra 	$L__BB0_6;
	shl.b32 	%r9, %r4, 5;
	or.b32  	%r10, %r9, %r2;
	cvt.u64.u32 	%rd10, %r10;
	add.s64 	%rd11, %rd1, %rd10;
	ld.global.u8 	%rs24, [%rd11+1];
	setp.lt.u16 	%p12, %rs24, %rs1;
	selp.b16 	%rs26, 0, 32, %p12;
	or.b16  	%rs43, %rs26, %rs43;
$L__BB0_6:
	setp.eq.s32 	%p13, %r2, 31;
	@%p13 bra 	$L__BB0_8;
	ld.global.u8 	%rs27, [%rd2+1];
	setp.lt.u16 	%p14, %rs27, %rs1;
	selp.b16 	%rs29, 0, 16, %p14;
	or.b16  	%rs43, %rs29, %rs43;
$L__BB0_8:
	setp.eq.s32 	%p15, %r2, 31;
	setp.eq.s32 	%p16, %r1, 31;
	or.pred  	%p17, %p16, %p15;
	@%p17 bra 	$L__BB0_10;
	ld.global.u8 	%rs30, [%rd2+33];
	setp.lt.u16 	%p18, %rs30, %rs1;
	selp.b16 	%rs32, 0, 8, %p18;
	or.b16  	%rs43, %rs32, %rs43;
$L__BB0_10:
	setp.eq.s32 	%p20, %r1, 31;
	mov.pred 	%p25, -1;
	@%p20 bra 	$L__BB0_12;
	ld.global.u8 	%rs33, [%rd2+32];
	setp.lt.u16 	%p21, %rs33, %rs1;
	selp.b16 	%rs35, 0, 4, %p21;
	or.b16  	%rs43, %rs35, %rs43;
	mov.pred 	%p25, %p1;
$L__BB0_12:
	@%p25 bra 	$L__BB0_14;
	shl.b32 	%r11, %r1, 5;
	add.s32 	%r12, %r11, %r5;
	add.s32 	%r13, %r12, 32;
	cvt.u64.u32 	%rd12, %r13;
	add.s64 	%rd13, %rd1, %rd12;
	ld.global.u8 	%rs36, [%rd13];
	setp.lt.u16 	%p22, %rs36, %rs1;
	selp.b16 	%rs38, 0, 2, %p22;
	or.b16  	%rs43, %rs38, %rs43;
$L__BB0_14:
	setp.gt.u32 	%p23, %r5, 31;
	@%p23 bra 	$L__BB0_16;
	add.s32 	%r14, %r3, -1;
	cvt.u64.u32 	%rd14, %r14;
	add.s64 	%rd15, %rd1, %rd14;
	ld.global.u8 	%rs39, [%rd15];
	setp.ge.u16 	%p24, %rs39, %rs1;
	selp.u16 	%rs41, 1, 0, %p24;
	or.b16  	%rs43, %rs43, %rs41;
$L__BB0_16:
	cvta.to.global.u64 	%rd16, %rd3;
	cvt.u32.u16 	%r15, %rs43;
	and.b32  	%r16, %r15, 255;
	mul.wide.u32 	%rd17, %r16, 4;
	add.s64 	%rd18, %rd16, %rd17;
	atom.global.add.u32 	%r17, [%rd18], 1;
	ret;

}
	// .globl	_Z22gpu_histogram_distancePiS_Pd
.visible .entry _Z22gpu_histogram_distancePiS_Pd(
	.param .u64 .ptr .align 1 _Z22gpu_histogram_distancePiS_Pd_param_0,
	.param .u64 .ptr .align 1 _Z22gpu_histogram_distancePiS_Pd_param_1,
	.param .u64 .ptr .align 1 _Z22gpu_histogram_distancePiS_Pd_param_2
)
{
	.reg .pred 	%p<10>;
	.reg .b32 	%r<8>;
	.reg .b64 	%rd<13>;
	.reg .b64 	%fd<28>;

	ld.param.u64 	%rd3, [_Z22gpu_histogram_distancePiS_Pd_param_0];
	ld.param.u64 	%rd4, [_Z22gpu_histogram_distancePiS_Pd_param_1];
	ld.param.u64 	%rd5, [_Z22gpu_histogram_distancePiS_Pd_param_2];
	cvta.to.global.u64 	%rd6, %rd4;
	cvta.to.global.u64 	%rd7, %rd3;
	cvta.to.global.u64 	%rd1, %rd5;
	mov.u32 	%r1, %tid.x;
	mul.wide.u32 	%rd8, %r1, 8;
	add.s64 	%rd2, %rd1, %rd8;
	mov.b64 	%rd9, 0;
	st.global.u64 	[%rd2], %rd9;
	mul.wide.u32 	%rd10, %r1, 4;
	add.s64 	%rd11, %rd7, %rd10;
	ld.global.u32 	%r2, [%rd11];
	add.s64 	%rd12, %rd6, %rd10;
	ld.global.u32 	%r3, [%rd12];
	neg.s32 	%r4, %r3;
	setp.eq.s32 	%p1, %r2, %r4;
	@%p1 bra 	$L__BB1_2;
	sub.s32 	%r5, %r2, %r3;
	mul.lo.s32 	%r6, %r5, %r5;
	cvt.rn.f64.u32 	%fd1, %r6;
	add.s32 	%r7, %r3, %r2;
	cvt.rn.f64.s32 	%fd2, %r7;
	div.rn.f64 	%fd3, %fd1, %fd2;
	st.global.f64 	[%rd2], %fd3;
$L__BB1_2:
	bar.sync 	0;
	setp.gt.u32 	%p2, %r1, 127;
	@%p2 bra 	$L__BB1_4;
	ld.global.f64 	%fd4, [%rd2];
	ld.global.f64 	%fd5, [%rd2+1024];
	add.f64 	%fd6, %fd4, %fd5;
	st.global.f64 	[%rd2], %fd6;
$L__BB1_4:
	bar.sync 	0;
	setp.gt.u32 	%p3, %r1, 63;
	@%p3 bra 	$L__BB1_6;
	ld.global.f64 	%fd7, [%rd2];
	ld.global.f64 	%fd8, [%rd2+512];
	add.f64 	%fd9, %fd7, %fd8;
	st.global.f64 	[%rd2], %fd9;
$L__BB1_6:
	bar.sync 	0;
	setp.gt.u32 	%p4, %r1, 31;
	@%p4 bra 	$L__BB1_8;
	ld.global.f64 	%fd10, [%rd2];
	ld.global.f64 	%fd11, [%rd2+256];
	add.f64 	%fd12, %fd10, %fd11;
	st.global.f64 	[%rd2], %fd12;
$L__BB1_8:
	bar.sync 	0;
	setp.gt.u32 	%p5, %r1, 15;
	@%p5 bra 	$L__BB1_10;
	ld.global.f64 	%fd13, [%rd2];
	ld.global.f64 	%fd14, [%rd2+128];
	add.f64 	%fd15, %fd13, %fd14;
	st.global.f64 	[%rd2], %fd15;
$L__BB1_10:
	bar.sync 	0;
	setp.gt.u32 	%p6, %r1, 7;
	@%p6 bra 	$L__BB1_12;
	ld.global.f64 	%fd16, [%rd2];
	ld.global.f64 	%fd17, [%rd2+64];
	add.f64 	%fd18, %fd16, %fd17;
	st.global.f64 	[%rd2], %fd18;
$L__BB1_12:
	bar.sync 	0;
	setp.gt.u32 	%p7, %r1, 3;
	@%p7 bra 	$L__BB1_14;
	ld.global.f64 	%fd19, [%rd2];
	ld.global.f64 	%fd20, [%rd2+32];
	add.f64 	%fd21, %fd19, %fd20;
	st.global.f64 	[%rd2], %fd21;
$L__BB1_14:
	bar.sync 	0;
	setp.gt.u32 	%p8, %r1, 1;
	@%p8 bra 	$L__BB1_16;
	ld.global.f64 	%fd22, [%rd2];
	ld.global.f64 	%fd23, [%rd2+16];
	add.f64 	%fd24, %fd22, %fd23;
	st.global.f64 	[%rd2], %fd24;
$L__BB1_16:
	bar.sync 	0;
	setp.ne.s32 	%p9, %r1, 0;
	@%p9 bra 	$L__BB1_18;
	ld.global.f64 	%fd25, [%rd2];
	ld.global.f64 	%fd26, [%rd1+8];
	add.f64 	%fd27, %fd25, %fd26;
	st.global.f64 	[%rd2], %fd27;
$L__BB1_18:
	bar.sync 	0;
	ret;

}
	// .globl	_Z9blockAlgoPP12gpu2cpuQueuePP12cpu2gpuQueuePhS5_
.visible .entry _Z9blockAlgoPP12gpu2cpuQueuePP12cpu2gpuQueuePhS5_(
	.param .u64 .ptr .align 1 _Z9blockAlgoPP12gpu2cpuQueuePP12cpu2gpuQueuePhS5__param_0,
	.param .u64 .ptr .align 1 _Z9blockAlgoPP12gpu2cpuQueuePP12cpu2gpuQueuePhS5__param_1,
	.param .u64 .ptr .align 1 _Z9blockAlgoPP12gpu2cpuQueuePP12cpu2gpuQueuePhS5__param_2,
	.param .u64 .ptr .align 1 _Z9blockAlgoPP12gpu2cpuQueuePP12cpu2gpuQueuePhS5__param_3
)
{
	.reg .pred 	%p<98>;
	.reg .b16 	%rs<115>;
	.reg .b32 	%r<273>;
	.reg .b64 	%rd<56>;
	.reg .b64 	%fd<47>;
	// demoted variable
	.shared .align 1 .b8 _ZZ9blockAlgoPP12gpu2cpuQueuePP12cpu2gpuQueuePhS5_E8s_image1[1024];
	// demoted variable
	.shared .align 1 .b8 _ZZ9blockAlgoPP12gpu2cpuQueuePP12cpu2gpuQueuePhS5_E8s_image2[1024];
	// demoted variable
	.shared .align 4 .b8 _ZZ9blockAlgoPP12gpu2cpuQueuePP12cpu2gpuQueuePhS5_E7s_hist1[1024];
	// demoted variable
	.shared .align 4 .b8 _ZZ9blockAlgoPP12gpu2cpuQueuePP12cpu2gpuQueuePhS5_E7s_hist2[1024];
	// demoted variable
	.shared .align 8 .b8 _ZZ9blockAlgoPP12gpu2cpuQueuePP12cpu2gpuQueuePhS5_E6s_dist[2048];
	// demoted variable
	.shared .align 4 .u32 _ZZ9blockAlgoPP12gpu2cpuQueuePP12cpu2gpuQueuePhS5_E6jobIdx;
	ld.param.u64 	%rd6, [_Z9blockAlgoPP12gpu2cpuQueuePP12cpu2gpuQueuePhS5__param_0];
	ld.param.u64 	%rd7, [_Z9blockAlgoPP12gpu2cpuQueuePP12cpu2gpuQueuePhS5__param_1];
	ld.param.u64 	%rd8, [_Z9blockAlgoPP12gpu2cpuQueuePP12cpu2gpuQueuePhS5__param_2];
	ld.param.u64 	%rd9, [_Z9blockAlgoPP12gpu2cpuQueuePP12cpu2gpuQueuePhS5__param_3];
	cvta.to.global.u64 	%rd1, %rd9;
	cvta.to.global.u64 	%rd2, %rd8;
	cvta.to.global.u64 	%rd10, %rd7;
	cvta.to.global.u64 	%rd11, %rd6;
	mov.u32 	%r92, %ctaid.x;
	mul.wide.u32 	%rd12, %r92, 8;
	add.s64 	%rd13, %rd11, %rd12;
	ld.global.u64 	%rd3, [%rd13];
	add.s64 	%rd14, %rd10, %rd12;
	ld.global.u64 	%rd4, [%rd14];
	mov.u32 	%r1, %tid.x;
	mov.u32 	%r2, %ntid.x;
	add.s32 	%r3, %r1, %r2;
	max.u32 	%r93, %r3, 256;
	setp.lt.u32 	%p5, %r3, 256;
	selp.u32 	%r94, 1, 0, %p5;
	add.s32 	%r95, %r3, %r94;
	sub.s32 	%r96, %r93, %r95;
	div.u32 	%r97, %r96, %r2;
	add.s32 	%r4, %r97, %r94;
	max.u32 	%r98, %r3, 1024;
	setp.lt.u32 	%p6, %r3, 1024;
	selp.u32 	%r99, 1, 0, %p6;
	add.s32 	%r100, %r3, %r99;
	sub.s32 	%r101, %r98, %r100;
	div.u32 	%r102, %r101, %r2;
	add.s32 	%r5, %r102, %r99;
	and.b32  	%r6, %r4, 3;
	shl.b32 	%r103, %r1, 2;
	mov.u32 	%r104, _ZZ9blockAlgoPP12gpu2cpuQueuePP12cpu2gpuQueuePhS5_E7s_hist1;
	add.s32 	%r7, %r104, %r103;
	mov.u32 	%r105, _ZZ9blockAlgoPP12gpu2cpuQueuePP12cpu2gpuQueuePhS5_E7s_hist2;
	add.s32 	%r8, %r105, %r103;
	shl.b32 	%r9, %r2, 2;
	add.s32 	%r10, %r7, %r9;
	add.s32 	%r11, %r8, %r9;
	add.s32 	%r12, %r3, %r2;
	add.s32 	%r13, %r10, %r9;
	add.s32 	%r14, %r12, %r2;
	and.b32  	%r15, %r5, 3;
	mov.u32 	%r106, _ZZ9blockAlgoPP12gpu2cpuQueuePP12cpu2gpuQueuePhS5_E8s_image1;
	add.s32 	%r16, %r106, %r1;
	mov.u32 	%r107, _ZZ9blockAlgoPP12gpu2cpuQueuePP12cpu2gpuQueuePhS5_E8s_image2;
	add.s32 	%r17, %r107, %r1;
	add.s32 	%r18, %r16, %r2;
	add.s32 	%r19, %r17, %r2;
	shl.b32 	%r108, %r1, 3;
	mov.u32 	%r109, _ZZ9blockAlgoPP12gpu2cpuQueuePP12cpu2gpuQueuePhS5_E6s_dist;
	add.s32 	%r20, %r109, %r108;
	shl.b32 	%r21, %r2, 3;
	add.s32 	%r22, %r20, %r21;
	add.s32 	%r23, %r22, %r21;
	mul.lo.s32 	%r110, %r2, 12;
	add.s32 	%r24, %r105, %r110;
	add.s32 	%r25, %r104, %r110;
$L__BB2_1:
	setp.gt.u32 	%p7, %r1, 255;
	@%p7 bra 	$L__BB2_9;
	setp.eq.s32 	%p8, %r6, 3;
	mov.u32 	%r256, %r1;
	@%p8 bra 	$L__BB2_6;
	setp.eq.s32 	%p9, %r6, 0;
	mov.b32 	%r111, 0;
	st.shared.u32 	[%r7], %r111;
	st.shared.u32 	[%r8], %r111;
	mov.u32 	%r256, %r3;
	@%p9 bra 	$L__BB2_6;
	setp.eq.s32 	%p10, %r6, 1;
	mov.b32 	%r112, 0;
	st.shared.u32 	[%r10], %r112;
	st.shared.u32 	[%r11], %r112;
	mov.u32 	%r256, %r12;
	@%p10 bra 	$L__BB2_6;
	mov.b32 	%r113, 0;
	st.shared.u32 	[%r13], %r113;
	add.s32 	%r114, %r11, %r9;
	st.shared.u32 	[%r114], %r113;
	mov.u32 	%r256, %r14;
$L__BB2_6:
	setp.lt.u32 	%p11, %r4, 3;
	@%p11 bra 	$L__BB2_9;
	shl.b32 	%r257, %r256, 2;
$L__BB2_8:
	mov.u32 	%r115, _ZZ9blockAlgoPP12gpu2cpuQueuePP12cpu2gpuQueuePhS5_E7s_hist1;
	add.s32 	%r116, %r115, %r257;
	mov.b32 	%r117, 0;
	st.shared.u32 	[%r116], %r117;
	mov.u32 	%r118, _ZZ9blockAlgoPP12gpu2cpuQueuePP12cpu2gpuQueuePhS5_E7s_hist2;
	add.s32 	%r119, %r118, %r257;
	st.shared.u32 	[%r119], %r117;
	add.s32 	%r120, %r116, %r9;
	st.shared.u32 	[%r120], %r117;
	add.s32 	%r121, %r119, %r9;
	st.shared.u32 	[%r121], %r117;
	add.s32 	%r122, %r116, %r21;
	st.shared.u32 	[%r122], %r117;
	add.s32 	%r123, %r119, %r21;
	st.shared.u32 	[%r123], %r117;
	add.s32 	%r124, %r25, %r257;
	st.shared.u32 	[%r124], %r117;
	add.s32 	%r125, %r24, %r257;
	st.shared.u32 	[%r125], %r117;
	add.s32 	%r256, %r256, %r9;
	shl.b32 	%r126, %r2, 4;
	add.s32 	%r257, %r257, %r126;
	setp.lt.u32 	%p12, %r256, 256;
	@%p12 bra 	$L__BB2_8;
$L__BB2_9:
	setp.ne.s32 	%p13, %r1, 0;
	bar.sync 	0;
	@%p13 bra 	$L__BB2_14;
$L__BB2_10:
	ld.volatile.u32 	%r128, [%rd4+4];
	ld.volatile.u32 	%r129, [%rd4];
	setp.ge.s32 	%p14, %r128, %r129;
	mov.b32 	%r259, -2;
	@%p14 bra 	$L__BB2_12;
	ld.volatile.u32 	%r130, [%rd4+4];
	mul.hi.s32 	%r131, %r130, 1717986919;
	shr.u32 	%r132, %r131, 31;
	shr.s32 	%r133, %r131, 2;
	add.s32 	%r134, %r133, %r132;
	mul.lo.s32 	%r135, %r134, 10;
	sub.s32 	%r136, %r130, %r135;
	mul.wide.s32 	%rd15, %r136, 4;
	add.s64 	%rd16, %rd4, %rd15;
	ld.volatile.u32 	%r259, [%rd16+12];
	membar.sys;
	ld.volatile.u32 	%r137, [%rd4+4];
	add.s32 	%r138, %r137, 1;
	st.volatile.u32 	[%rd4+4], %r138;
	ld.volatile.u32 	%r139, [%rd4+8];
	add.s32 	%r140, %r139, 1;
	st.volatile.u32 	[%rd4+8], %r140;
	membar.sys;
$L__BB2_12:
	setp.eq.s32 	%p15, %r259, -2;
	@%p15 bra 	$L__BB2_10;
	st.shared.u32 	[_ZZ9blockAlgoPP12gpu2cpuQueuePP12cpu2gpuQueuePhS5_E6jobIdx], %r259;
$L__BB2_14:
	bar.sync 	0;
	ld.shared.u32 	%r34, [_ZZ9blockAlgoPP12gpu2cpuQueuePP12cpu2gpuQueuePhS5_E6jobIdx];
	setp.eq.s32 	%p16, %r34, -1;
	@%p16 bra 	$L__BB2_105;
	setp.eq.s32 	%p17, %r15, 3;
	mul.hi.s32 	%r141, %r34, 1759218605;
	shr.u32 	%r142, %r141, 31;
	shr.s32 	%r143, %r141, 12;
	add.s32 	%r144, %r143, %r142;
	mul.lo.s32 	%r145, %r144, 10000;
	sub.s32 	%r146, %r34, %r145;
	shl.b32 	%r147, %r146, 10;
	cvt.s64.s32 	%rd5, %r147;
	mov.u32 	%r260, %r1;
	@%p17 bra 	$L__BB2_19;
	setp.eq.s32 	%p18, %r15, 0;
	cvt.u64.u32 	%rd17, %r1;
	add.s64 	%rd18, %rd17, %rd5;
	add.s64 	%rd19, %rd2, %rd18;
	ld.global.u8 	%rs35, [%rd19];
	st.shared.u8 	[%r16], %rs35;
	add.s64 	%rd20, %rd1, %rd18;
	ld.global.u8 	%rs36, [%rd20];
	st.shared.u8 	[%r17], %rs36;
	mov.u32 	%r260, %r3;
	@%p18 bra 	$L__BB2_19;
	setp.eq.s32 	%p19, %r15, 1;
	cvt.u64.u32 	%rd21, %r3;
	add.s64 	%rd22, %rd21, %rd5;
	add.s64 	%rd23, %rd2, %rd22;
	ld.global.u8 	%rs37, [%rd23];
	st.shared.u8 	[%r18], %rs37;
	add.s64 	%rd24, %rd1, %rd22;
	ld.global.u8 	%rs38, [%rd24];
	st.shared.u8 	[%r19], %rs38;
	mov.u32 	%r260, %r12;
	@%p19 bra 	$L__BB2_19;
	cvt.u64.u32 	%rd25, %r12;
	add.s64 	%rd26, %rd25, %rd5;
	add.s64 	%rd27, %rd2, %rd26;
	ld.global.u8 	%rs39, [%rd27];
	add.s32 	%r148, %r18, %r2;
	st.shared.u8 	[%r148], %rs39;
	add.s64 	%rd28, %rd1, %rd26;
	ld.global.u8 	%rs40, [%rd28];
	add.s32 	%r149, %r19, %r2;
	st.shared.u8 	[%r149], %rs40;
	mov.u32 	%r260, %r14;
$L__BB2_19:
	setp.lt.u32 	%p20, %r5, 3;
	@%p20 bra 	$L__BB2_21;
$L__BB2_20:
	cvt.u64.u32 	%rd29, %r260;
	add.s64 	%rd30, %rd29, %rd5;
	add.s64 	%rd31, %rd2, %rd30;
	ld.global.u8 	%rs41, [%rd31];
	mov.u32 	%r150, _ZZ9blockAlgoPP12gpu2cpuQueuePP12cpu2gpuQueuePhS5_E8s_image1;
	add.s32 	%r151, %r150, %r260;
	st.shared.u8 	[%r151], %rs41;
	add.s64 	%rd32, %rd1, %rd30;
	ld.global.u8 	%rs42, [%rd32];
	mov.u32 	%r152, _ZZ9blockAlgoPP12gpu2cpuQueuePP12cpu2gpuQueuePhS5_E8s_image2;
	add.s32 	%r153, %r152, %r260;
	st.shared.u8 	[%r153], %rs42;
	add.s32 	%r154, %r260, %r2;
	cvt.u64.u32 	%rd33, %r154;
	add.s64 	%rd34, %rd33, %rd5;
	add.s64 	%rd35, %rd2, %rd34;
	ld.global.u8 	%rs43, [%rd35];
	add.s32 	%r155, %r151, %r2;
	st.shared.u8 	[%r155], %rs43;
	add.s64 	%rd36, %rd1, %rd34;
	ld.global.u8 	%rs44, [%rd36];
	add.s32 	%r156, %r153, %r2;
	st.shared.u8 	[%r156], %rs44;
	add.s32 	%r157, %r154, %r2;
	cvt.u64.u32 	%rd37, %r157;
	add.s64 	%rd38, %rd37, %rd5;
	add.s64 	%rd39, %rd2, %rd38;
	ld.global.u8 	%rs45, [%rd39];
	add.s32 	%r158, %r155, %r2;
	st.shared.u8 	[%r158], %rs45;
	add.s64 	%rd40, %rd1, %rd38;
	ld.global.u8 	%rs46, [%rd40];
	add.s32 	%r159, %r156, %r2;
	st.shared.u8 	[%r159], %rs46;
	add.s32 	%r160, %r157, %r2;
	cvt.u64.u32 	%rd41, %r160;
	add.s64 	%rd42, %rd41, %rd5;
	add.s64 	%rd43, %rd2, %rd42;
	ld.global.u8 	%rs47, [%rd43];
	add.s32 	%r161, %r158, %r2;
	st.shared.u8 	[%r161], %rs47;
	add.s64 	%rd44, %rd1, %rd42;
	ld.global.u8 	%rs48, [%rd44];
	add.s32 	%r162, %r159, %r2;
	st.shared.u8 	[%r162], %rs48;
	add.s32 	%r260, %r160, %r2;
	setp.lt.u32 	%p21, %r260, 1024;
	@%p21 bra 	$L__BB2_20;
$L__BB2_21:
	bar.sync 	0;
	mov.u32 	%r262, %r1;
$L__BB2_22:
	shr.u32 	%r163, %r262, 5;
	and.b32  	%r39, %r262, 31;
	and.b32  	%r164, %r262, 1023;
	mov.u32 	%r165, _ZZ9blockAlgoPP12gpu2cpuQueuePP12cpu2gpuQueuePhS5_E8s_image1;
	add.s32 	%r40, %r165, %r164;
	ld.shared.u8 	%rs1, [%r40];
	add.s32 	%r41, %r163, -1;
	setp.gt.u32 	%p22, %r41, 31;
	setp.eq.s32 	%p1, %r39, 0;
	or.pred  	%p23, %p22, %p1;
	shl.b32 	%r166, %r41, 5;
	or.b32  	%r167, %r166, %r39;
	add.s32 	%r42, %r165, %r167;
	mov.b16 	%rs100, 0;
	@%p23 bra 	$L__BB2_24;
	ld.shared.u8 	%rs50, [%r42+-1];
	setp.lt.u16 	%p24, %rs50, %rs1;
	selp.b16 	%rs100, 0, -128, %p24;
$L__BB2_24:
	@%p22 bra 	$L__BB2_26;
	ld.shared.u8 	%rs52, [%r42];
	setp.lt.u16 	%p26, %rs52, %rs1;
	selp.b16 	%rs54, 0, 64, %p26;
	or.b16  	%rs100, %rs54, %rs100;
$L__BB2_26:
	setp.eq.s32 	%p28, %r39, 31;
	or.pred  	%p29, %p28, %p22;
	@%p29 bra 	$L__BB2_28;
	ld.shared.u8 	%rs55, [%r42+1];
	setp.lt.u16 	%p30, %rs55, %rs1;
	selp.b16 	%rs57, 0, 32, %p30;
	or.b16  	%rs100, %rs57, %rs100;
$L__BB2_28:
	@%p28 bra 	$L__BB2_30;
	ld.shared.u8 	%rs58, [%r40+1];
	setp.lt.u16 	%p32, %rs58, %rs1;
	selp.b16 	%rs60, 0, 16, %p32;
	or.b16  	%rs100, %rs60, %rs100;
$L__BB2_30:
	setp.gt.u32 	%p34, %r262, 991;
	or.pred  	%p35, %p34, %p28;
	@%p35 bra 	$L__BB2_32;
	ld.shared.u8 	%rs61, [%r42+65];
	setp.lt.u16 	%p36, %rs61, %rs1;
	selp.b16 	%rs63, 0, 8, %p36;
	or.b16  	%rs100, %rs63, %rs100;
$L__BB2_32:
	mov.pred 	%p96, -1;
	@%p34 bra 	$L__BB2_34;
	ld.shared.u8 	%rs64, [%r42+64];
	setp.lt.u16 	%p39, %rs64, %rs1;
	selp.b16 	%rs66, 0, 4, %p39;
	or.b16  	%rs100, %rs66, %rs100;
	mov.pred 	%p96, %p1;
$L__BB2_34:
	@%p96 bra 	$L__BB2_36;
	ld.shared.u8 	%rs67, [%r42+63];
	setp.lt.u16 	%p40, %rs67, %rs1;
	selp.b16 	%rs69, 0, 2, %p40;
	or.b16  	%rs100, %rs69, %rs100;
$L__BB2_36:
	setp.eq.s32 	%p41, %r39, 0;
	@%p41 bra 	$L__BB2_38;
	ld.shared.u8 	%rs70, [%r40+-1];
	setp.ge.u16 	%p42, %rs70, %rs1;
	selp.u16 	%rs72, 1, 0, %p42;
	or.b16  	%rs100, %rs100, %rs72;
$L__BB2_38:
	and.b16  	%rs73, %rs100, 255;
	mul.wide.u16 	%r168, %rs73, 4;
	mov.u32 	%r169, _ZZ9blockAlgoPP12gpu2cpuQueuePP12cpu2gpuQueuePhS5_E7s_hist1;
	add.s32 	%r170, %r169, %r168;
	atom.shared.add.u32 	%r171, [%r170], 1;
	add.s32 	%r262, %r262, %r2;
	setp.lt.u32 	%p43, %r262, 1024;
	@%p43 bra 	$L__BB2_22;
	mov.u32 	%r263, %r1;
$L__BB2_40:
	shr.u32 	%r172, %r263, 5;
	and.b32  	%r45, %r263, 31;
	and.b32  	%r173, %r263, 1023;
	mov.u32 	%r174, _ZZ9blockAlgoPP12gpu2cpuQueuePP12cpu2gpuQueuePhS5_E8s_image2;
	add.s32 	%r46, %r174, %r173;
	ld.shared.u8 	%rs18, [%r46];
	add.s32 	%r47, %r172, -1;
	setp.gt.u32 	%p44, %r47, 31;
	setp.eq.s32 	%p3, %r45, 0;
	or.pred  	%p45, %p44, %p3;
	shl.b32 	%r175, %r47, 5;
	or.b32  	%r176, %r175, %r45;
	add.s32 	%r48, %r174, %r176;
	mov.b16 	%rs108, 0;
	@%p45 bra 	$L__BB2_42;
	ld.shared.u8 	%rs75, [%r48+-1];
	setp.lt.u16 	%p46, %rs75, %rs18;
	selp.b16 	%rs108, 0, -128, %p46;
$L__BB2_42:
	@%p44 bra 	$L__BB2_44;
	ld.shared.u8 	%rs77, [%r48];
	setp.lt.u16 	%p48, %rs77, %rs18;
	selp.b16 	%rs79, 0, 64, %p48;
	or.b16  	%rs108, %rs79, %rs108;
$L__BB2_44:
	setp.eq.s32 	%p50, %r45, 31;
	or.pred  	%p51, %p50, %p44;
	@%p51 bra 	$L__BB2_46;
	ld.shared.u8 	%rs80, [%r48+1];
	setp.lt.u16 	%p52, %rs80, %rs18;
	selp.b16 	%rs82, 0, 32, %p52;
	or.b16  	%rs108, %rs82, %rs108;
$L__BB2_46:
	@%p50 bra 	$L__BB2_48;
	ld.shared.u8 	%rs83, [%r46+1];
	setp.lt.u16 	%p54, %rs83, %rs18;
	selp.b16 	%rs85, 0, 16, %p54;
	or.b16  	%rs108, %rs85, %rs108;
$L__BB2_48:
	setp.gt.u32 	%p56, %r263, 991;
	or.pred  	%p57, %p56, %p50;
	@%p57 bra 	$L__BB2_50;
	ld.shared.u8 	%rs86, [%r48+65];
	setp.lt.u16 	%p58, %rs86, %rs18;
	selp.b16 	%rs88, 0, 8, %p58;
	or.b16  	%rs108, %rs88, %rs108;
$L__BB2_50:
	mov.pred 	%p97, -1;
	@%p56 bra 	$L__BB2_52;
	ld.shared.u8 	%rs89, [%r48+64];
	setp.lt.u16 	%p61, %rs89, %rs18;
	selp.b16 	%rs91, 0, 4, %p61;
	or.b16  	%rs108, %rs91, %rs108;
	mov.pred 	%p97, %p3;
$L__BB2_52:
	@%p97 bra 	$L__BB2_54;
	ld.shared.u8 	%rs92, [%r48+63];
	setp.lt.u16 	%p62, %rs92, %rs18;
	selp.b16 	%rs94, 0, 2, %p62;
	or.b16  	%rs108, %rs94, %rs108;
$L__BB2_54:
	setp.eq.s32 	%p63, %r45, 0;
	@%p63 bra 	$L__BB2_56;
	ld.shared.u8 	%rs95, [%r46+-1];
	setp.ge.u16 	%p64, %rs95, %rs18;
	selp.u16 	%rs97, 1, 0, %p64;
	or.b16  	%rs108, %rs108, %rs97;
$L__BB2_56:
	and.b16  	%rs98, %rs108, 255;
	mul.wide.u16 	%r177, %rs98, 4;
	mov.u32 	%r178, _ZZ9blockAlgoPP12gpu2cpuQueuePP12cpu2gpuQueuePhS5_E7s_hist2;
	add.s32 	%r179, %r178, %r177;
	atom.shared.add.u32 	%r180, [%r179], 1;
	add.s32 	%r263, %r263, %r2;
	setp.lt.u32 	%p65, %r263, 1024;
	@%p65 bra 	$L__BB2_40;
	bar.sync 	0;
	@%p7 bra 	$L__BB2_77;
	setp.eq.s32 	%p67, %r6, 3;
	mov.u32 	%r264, %r1;
	@%p67 bra 	$L__BB2_67;
	mov.b64 	%rd45, 0;
	st.shared.u64 	[%r20], %rd45;
	ld.shared.u32 	%r50, [%r7];
	ld.shared.u32 	%r51, [%r8];
	neg.s32 	%r181, %r51;
	setp.eq.s32 	%p68, %r50, %r181;
	@%p68 bra 	$L__BB2_61;
	sub.s32 	%r182, %r50, %r51;
	mul.lo.s32 	%r183, %r182, %r182;
	cvt.rn.f64.u32 	%fd2, %r183;
	add.s32 	%r184, %r51, %r50;
	cvt.rn.f64.s32 	%fd3, %r184;
	div.rn.f64 	%fd4, %fd2, %fd3;
	st.shared.f64 	[%r20], %fd4;
$L__BB2_61:
	setp.eq.s32 	%p69, %r6, 0;
	mov.u32 	%r264, %r3;
	@%p69 bra 	$L__BB2_67;
	mov.b64 	%rd46, 0;
	st.shared.u64 	[%r22], %rd46;
	ld.shared.u32 	%r52, [%r10];
	ld.shared.u32 	%r53, [%r11];
	neg.s32 	%r185, %r53;
	setp.eq.s32 	%p70, %r52, %r185;
	@%p70 bra 	$L__BB2_64;
	sub.s32 	%r186, %r52, %r53;
	mul.lo.s32 	%r187, %r186, %r186;
	cvt.rn.f64.u32 	%fd5, %r187;
	add.s32 	%r188, %r53, %r52;
	cvt.rn.f64.s32 	%fd6, %r188;
	div.rn.f64 	%fd7, %fd5, %fd6;
	st.shared.f64 	[%r22], %fd7;
$L__BB2_64:
	setp.eq.s32 	%p71, %r6, 1;
	mov.u32 	%r264, %r12;
	@%p71 bra 	$L__BB2_67;
	mov.b64 	%rd47, 0;
	st.shared.u64 	[%r23], %rd47;
	ld.shared.u32 	%r54, [%r13];
	add.s32 	%r189, %r11, %r9;
	ld.shared.u32 	%r55, [%r189];
	neg.s32 	%r190, %r55;
	setp.eq.s32 	%p72, %r54, %r190;
	mov.u32 	%r264, %r14;
	@%p72 bra 	$L__BB2_67;
	sub.s32 	%r191, %r54, %r55;
	mul.lo.s32 	%r192, %r191, %r191;
	cvt.rn.f64.u32 	%fd8, %r192;
	add.s32 	%r193, %r55, %r54;
	cvt.rn.f64.s32 	%fd9, %r193;
	div.rn.f64 	%fd10, %fd8, %fd9;
	st.shared.f64 	[%r23], %fd10;
	mov.u32 	%r264, %r14;
$L__BB2_67:
	setp.lt.u32 	%p73, %r4, 3;
	@%p73 bra 	$L__BB2_77;
$L__BB2_68:
	shl.b32 	%r194, %r264, 3;
	mov.u32 	%r195, _ZZ9blockAlgoPP12gpu2cpuQueuePP12cpu2gpuQueuePhS5_E6s_dist;
	add.s32 	%r58, %r195, %r194;
	mov.b64 	%rd48, 0;
	st.shared.u64 	[%r58], %rd48;
	shl.b32 	%r196, %r264, 2;
	mov.u32 	%r197, _ZZ9blockAlgoPP12gpu2cpuQueuePP12cpu2gpuQueuePhS5_E7s_hist1;
	add.s32 	%r59, %r197, %r196;
	ld.shared.u32 	%r60, [%r59];
	mov.u32 	%r198, _ZZ9blockAlgoPP12gpu2cpuQueuePP12cpu2gpuQueuePhS5_E7s_hist2;
	add.s32 	%r61, %r198, %r196;
	ld.shared.u32 	%r62, [%r61];
	neg.s32 	%r199, %r62;
	setp.eq.s32 	%p74, %r60, %r199;
	@%p74 bra 	$L__BB2_70;
	sub.s32 	%r200, %r60, %r62;
	mul.lo.s32 	%r201, %r200, %r200;
	cvt.rn.f64.u32 	%fd11, %r201;
	add.s32 	%r202, %r62, %r60;
	cvt.rn.f64.s32 	%fd12, %r202;
	div.rn.f64 	%fd13, %fd11, %fd12;
	st.shared.f64 	[%r58], %fd13;
$L__BB2_70:
	add.s32 	%r63, %r58, %r21;
	mov.b64 	%rd49, 0;
	st.shared.u64 	[%r63], %rd49;
	add.s32 	%r64, %r59, %r9;
	ld.shared.u32 	%r65, [%r64];
	add.s32 	%r66, %r61, %r9;
	ld.shared.u32 	%r67, [%r66];
	neg.s32 	%r203, %r67;
	setp.eq.s32 	%p75, %r65, %r203;
	@%p75 bra 	$L__BB2_72;
	sub.s32 	%r204, %r65, %r67;
	mul.lo.s32 	%r205, %r204, %r204;
	cvt.rn.f64.u32 	%fd14, %r205;
	add.s32 	%r206, %r67, %r65;
	cvt.rn.f64.s32 	%fd15, %r206;
	div.rn.f64 	%fd16, %fd14, %fd15;
	st.shared.f64 	[%r63], %fd16;
$L__BB2_72:
	add.s32 	%r68, %r63, %r21;
	mov.b64 	%rd50, 0;
	st.shared.u64 	[%r68], %rd50;
	add.s32 	%r69, %r64, %r9;
	ld.shared.u32 	%r70, [%r69];
	add.s32 	%r71, %r66, %r9;
	ld.shared.u32 	%r72, [%r71];
	neg.s32 	%r207, %r72;
	setp.eq.s32 	%p76, %r70, %r207;
	@%p76 bra 	$L__BB2_74;
	sub.s32 	%r208, %r70, %r72;
	mul.lo.s32 	%r209, %r208, %r208;
	cvt.rn.f64.u32 	%fd17, %r209;
	add.s32 	%r210, %r72, %r70;
	cvt.rn.f64.s32 	%fd18, %r210;
	div.rn.f64 	%fd19, %fd17, %fd18;
	st.shared.f64 	[%r68], %fd19;
$L__BB2_74:
	add.s32 	%r73, %r68, %r21;
	mov.b64 	%rd51, 0;
	st.shared.u64 	[%r73], %rd51;
	add.s32 	%r211, %r69, %r9;
	ld.shared.u32 	%r74, [%r211];
	add.s32 	%r212, %r71, %r9;
	ld.shared.u32 	%r75, [%r212];
	neg.s32 	%r213, %r75;
	setp.eq.s32 	%p77, %r74, %r213;
	@%p77 bra 	$L__BB2_76;
	sub.s32 	%r214, %r74, %r75;
	mul.lo.s32 	%r215, %r214, %r214;
	cvt.rn.f64.u32 	%fd20, %r215;
	add.s32 	%r216, %r75, %r74;
	cvt.rn.f64.s32 	%fd21, %r216;
	div.rn.f64 	%fd22, %fd20, %fd21;
	st.shared.f64 	[%r73], %fd22;
$L__BB2_76:
	add.s32 	%r264, %r9, %r264;
	setp.lt.u32 	%p78, %r264, 256;
	@%p78 bra 	$L__BB2_68;
$L__BB2_77:
	setp.gt.u32 	%p79, %r1, 127;
	bar.sync 	0;
	@%p79 bra 	$L__BB2_80;
	mov.u32 	%r266, %r1;
$L__BB2_79:
	shl.b32 	%r217, %r266, 3;
	mov.u32 	%r218, _ZZ9blockAlgoPP12gpu2cpuQueuePP12cpu2gpuQueuePhS5_E6s_dist;
	add.s32 	%r219, %r218, %r217;
	ld.shared.f64 	%fd23, [%r219];
	ld.shared.f64 	%fd24, [%r219+1024];
	add.f64 	%fd25, %fd23, %fd24;
	st.shared.f64 	[%r219], %fd25;
	add.s32 	%r266, %r266, %r2;
	setp.lt.u32 	%p80, %r266, 128;
	@%p80 bra 	$L__BB2_79;
$L__BB2_80:
	setp.gt.u32 	%p81, %r1, 63;
	bar.sync 	0;
	@%p81 bra 	$L__BB2_83;
	mov.u32 	%r267, %r1;
$L__BB2_82:
	shl.b32 	%r220, %r267, 3;
	mov.u32 	%r221, _ZZ9blockAlgoPP12gpu2cpuQueuePP12cpu2gpuQueuePhS5_E6s_dist;
	add.s32 	%r222, %r221, %r220;
	ld.shared.f64 	%fd26, [%r222];
	ld.shared.f64 	%fd27, [%r222+512];
	add.f64 	%fd28, %fd26, %fd27;
	st.shared.f64 	[%r222], %fd28;
	add.s32 	%r267, %r267, %r2;
	setp.lt.u32 	%p82, %r267, 64;
	@%p82 bra 	$L__BB2_82;
$L__BB2_83:
	setp.gt.u32 	%p83, %r1, 31;
	bar.sync 	0;
	@%p83 bra 	$L__BB2_86;
	mov.u32 	%r268, %r1;
$L__BB2_85:
	shl.b32 	%r223, %r268, 3;
	mov.u32 	%r224, _ZZ9blockAlgoPP12gpu2cpuQueuePP12cpu2gpuQueuePhS5_E6s_dist;
	add.s32 	%r225, %r224, %r223;
	ld.shared.f64 	%fd29, [%r225];
	ld.shared.f64 	%fd30, [%r225+256];
	add.f64 	%fd31, %fd29, %fd30;
	st.shared.f64 	[%r225], %fd31;
	add.s32 	%r268, %r268, %r2;
	setp.lt.u32 	%p84, %r268, 32;
	@%p84 bra 	$L__BB2_85;
$L__BB2_86:
	setp.gt.u32 	%p85, %r1, 15;
	bar.sync 	0;
	@%p85 bra 	$L__BB2_89;
	mov.u32 	%r269, %r1;
$L__BB2_88:
	shl.b32 	%r226, %r269, 3;
	mov.u32 	%r227, _ZZ9blockAlgoPP12gpu2cpuQueuePP12cpu2gpuQueuePhS5_E6s_dist;
	add.s32 	%r228, %r227, %r226;
	ld.shared.f64 	%fd32, [%r228];
	ld.shared.f64 	%fd33, [%r228+128];
	add.f64 	%fd34, %fd32, %fd33;
	st.shared.f64 	[%r228], %fd34;
	add.s32 	%r269, %r269, %r2;
	setp.lt.u32 	%p86, %r269, 16;
	@%p86 bra 	$L__BB2_88;
$L__BB2_89:
	setp.gt.u32 	%p87, %r1, 7;
	bar.sync 	0;
	@%p87 bra 	$L__BB2_92;
	mov.u32 	%r270, %r1;
$L__BB2_91:
	shl.b32 	%r229, %r270, 3;
	mov.u32 	%r230, _ZZ9blockAlgoPP12gpu2cpuQueuePP12cpu2gpuQueuePhS5_E6s_dist;
	add.s32 	%r231, %r230, %r229;
	ld.shared.f64 	%fd35, [%r231];
	ld.shared.f64 	%fd36, [%r231+64];
	add.f64 	%fd37, %fd35, %fd36;
	st.shared.f64 	[%r231], %fd37;
	add.s32 	%r270, %r270, %r2;
	setp.lt.u32 	%p88, %r270, 8;
	@%p88 bra 	$L__BB2_91;
$L__BB2_92:
	setp.gt.u32 	%p89, %r1, 3;
	bar.sync 	0;
	@%p89 bra 	$L__BB2_95;
	mov.u32 	%r271, %r1;
$L__BB2_94:
	shl.b32 	%r232, %r271, 3;
	mov.u32 	%r233, _ZZ9blockAlgoPP12gpu2cpuQueuePP12cpu2gpuQueuePhS5_E6s_dist;
	add.s32 	%r234, %r233, %r232;
	ld.shared.f64 	%fd38, [%r234];
	ld.shared.f64 	%fd39, [%r234+32];
	add.f64 	%fd40, %fd38, %fd39;
	st.shared.f64 	[%r234], %fd40;
	add.s32 	%r271, %r271, %r2;
	setp.lt.u32 	%p90, %r271, 4;
	@%p90 bra 	$L__BB2_94;
$L__BB2_95:
	setp.gt.u32 	%p91, %r1, 1;
	bar.sync 	0;
	@%p91 bra 	$L__BB2_98;
	mov.u32 	%r272, %r1;
$L__BB2_97:
	shl.b32 	%r235, %r272, 3;
	mov.u32 	%r236, _ZZ9blockAlgoPP12gpu2cpuQueuePP12cpu2gpuQueuePhS5_E6s_dist;
	add.s32 	%r237, %r236, %r235;
	ld.shared.f64 	%fd41, [%r237];
	ld.shared.f64 	%fd42, [%r237+16];
	add.f64 	%fd43, %fd41, %fd42;
	st.shared.f64 	[%r237], %fd43;
	add.s32 	%r272, %r272, %r2;
	setp.lt.u32 	%p92, %r272, 2;
	@%p92 bra 	$L__BB2_97;
$L__BB2_98:
	bar.sync 	0;
	@%p13 bra 	$L__BB2_100;
	ld.shared.f64 	%fd44, [_ZZ9blockAlgoPP12gpu2cpuQueuePP12cpu2gpuQueuePhS5_E6s_dist];
	ld.shared.f64 	%fd45, [_ZZ9blockAlgoPP12gpu2cpuQueuePP12cpu2gpuQueuePhS5_E6s_dist+8];
	add.f64 	%fd46, %fd44, %fd45;
	st.shared.f64 	[_ZZ9blockAlgoPP12gpu2cpuQueuePP12cpu2gpuQueuePhS5_E6s_dist], %fd46;
$L__BB2_100:
	setp.ne.s32 	%p94, %r1, 0;
	bar.sync 	0;
	bar.sync 	0;
	@%p94 bra 	$L__BB2_104;
	ld.shared.f64 	%fd1, [_ZZ9blockAlgoPP12gpu2cpuQueuePP12cpu2gpuQueuePhS5_E6s_dist];
	ld.shared.u32 	%r91, [_ZZ9blockAlgoPP12gpu2cpuQueuePP12cpu2gpuQueuePhS5_E6jobIdx];
$L__BB2_102:
	ld.volatile.u32 	%r238, [%rd3+8];
	ld.volatile.u32 	%r239, [%rd3];
	setp.eq.s32 	%p95, %r238, %r239;
	@%p95 bra 	$L__BB2_102;
	ld.volatile.u32 	%r240, [%rd3];
	mul.hi.s32 	%r241, %r240, 1717986919;
	shr.u32 	%r242, %r241, 31;
	shr.s32 	%r243, %r241, 2;
	add.s32 	%r244, %r243, %r242;
	mul.lo.s32 	%r245, %r244, 10;
	sub.s32 	%r246, %r240, %r245;
	mul.wide.s32 	%rd52, %r246, 8;
	add.s64 	%rd53, %rd3, %rd52;
	st.volatile.f64 	[%rd53+56], %fd1;
	ld.volatile.u32 	%r247, [%rd3];
	mul.hi.s32 	%r248, %r247, 1717986919;
	shr.u32 	%r249, %r248, 31;
	shr.s32 	%r250, %r248, 2;
	add.s32 	%r251, %r250, %r249;
	mul.lo.s32 	%r252, %r251, 10;
	sub.s32 	%r253, %r247, %r252;
	mul.wide.s32 	%rd54, %r253, 4;
	add.s64 	%rd55, %rd3, %rd54;
	st.volatile.u32 	[%rd55+12], %r91;
	membar.sys;
	ld.volatile.u32 	%r254, [%rd3];
	add.s32 	%r255, %r254, 1;
	st.volatile.u32 	[%rd3], %r255;
	membar.sys;
$L__BB2_104:
	bar.sync 	0;
	bra.uni 	$L__BB2_1;
$L__BB2_105:
	ret;

}


// ===== COMPILED SASS (sm_100) =====

	.target	sm_100

	.elftype	@"ET_EXEC"


//--------------------- .note.nv.tkinfo           --------------------------
	.section	.note.nv.tkinfo,"",@"SHT_NOTE"
	.sectionflags	@"SHF_NOTE_NV_TKINFO"
	.tkinfo
        /*0018*/ 	.word	0x00000002
        /*0030*/ 	.string	""
        /*0030*/ 	.string	"ptxas"
        /*0030*/ 	.string	"Cuda compilation tools, release 13.0, V13.0.88"
        /*0030*/ 	.string	"Build cuda_13.0.r13.0/compiler.36424714_0"
        /*0030*/ 	.string	"-arch sm_100 -m 64 "



//--------------------- .note.nv.cuinfo           --------------------------
	.section	.note.nv.cuinfo,"",@"SHT_NOTE"
	.sectionflags	@"SHF_NOTE_NV_CUINFO"
        /*0018*/ 	.short	0x0002
        /*001a*/ 	.short	0x0064
        /*001c*/ 	.short	0x0082
	.zero		2


//--------------------- .nv.info                  --------------------------
	.section	.nv.info,"",@"SHT_CUDA_INFO"
	.align	4


	//----- nvinfo : EIATTR_REGCOUNT
	.align		4
        /*0000*/ 	.byte	0x04, 0x2f
        /*0002*/ 	.short	(.L_1 - .L_0)
	.align		4
.L_0:
        /*0004*/ 	.word	index@(_Z22gpu_image_to_histogramPhPi)
        /*0008*/ 	.word	0x00000016


	//----- nvinfo : EIATTR_FRAME_SIZE
	.align		4
.L_1:
        /*000c*/ 	.byte	0x04, 0x11
        /*000e*/ 	.short	(.L_3 - .L_2)
	.align		4
.L_2:
        /*0010*/ 	.word	index@(_Z22gpu_image_to_histogramPhPi)
        /*0014*/ 	.word	0x00000000


	//----- nvinfo : EIATTR_REGCOUNT
	.align		4
.L_3:
        /*0018*/ 	.byte	0x04, 0x2f
        /*001a*/ 	.short	(.L_5 - .L_4)
	.align		4
.L_4:
        /*001c*/ 	.word	index@(_Z22gpu_histogram_distancePiS_Pd)
        /*0020*/ 	.word	0x0000001b


	//----- nvinfo : EIATTR_FRAME_SIZE
	.align		4
.L_5:
        /*0024*/ 	.byte	0x04, 0x11
        /*0026*/ 	.short	(.L_7 - .L_6)
	.align		4
.L_6:
        /*0028*/ 	.word	index@($__internal_1_$__cuda_sm20_div_rn_f64_full)
        /*002c*/ 	.word	0x00000000


	//----- nvinfo : EIATTR_FRAME_SIZE
	.align		4
.L_7:
        /*0030*/ 	.byte	0x04, 0x11
        /*0032*/ 	.short	(.L_9 - .L_8)
	.align		4
.L_8:
        /*0034*/ 	.word	index@(_Z22gpu_histogram_distancePiS_Pd)
        /*0038*/ 	.word	0x00000000


	//----- nvinfo : EIATTR_REGCOUNT
	.align		4
.L_9:
        /*003c*/ 	.byte	0x04, 0x2f
        /*003e*/ 	.short	(.L_11 - .L_10)
	.align		4
.L_10:
        /*0040*/ 	.word	index@(_Z9blockAlgoPP12gpu2cpuQueuePP12cpu2gpuQueuePhS5_)
        /*0044*/ 	.word	0x00000030


	//----- nvinfo : EIATTR_FRAME_SIZE
	.align		4
.L_11:
        /*0048*/ 	.byte	0x04, 0x11
        /*004a*/ 	.short	(.L_13 - .L_12)
	.align		4
.L_12:
        /*004c*/ 	.word	index@($__internal_0_$__cuda_sm20_div_rn_f64_full)
        /*0050*/ 	.word	0x00000000


	//----- nvinfo : EIATTR_FRAME_SIZE
	.align		4
.L_13:
        /*0054*/ 	.byte	0x04, 0x11
        /*0056*/ 	.short	(.L_15 - .L_14)
	.align		4
.L_14:
        /*0058*/ 	.word	index@(_Z9blockAlgoPP12gpu2cpuQueuePP12cpu2gpuQueuePhS5_)
        /*005c*/ 	.word	0x00000000


	//----- nvinfo : EIATTR_MIN_STACK_SIZE
	.align		4
.L_15:
        /*0060*/ 	.byte	0x04, 0x12
        /*0062*/ 	.short	(.L_17 - .L_16)
	.align		4
.L_16:
        /*0064*/ 	.word	index@(_Z9blockAlgoPP12gpu2cpuQueuePP12cpu2gpuQueuePhS5_)
        /*0068*/ 	.word	0x00000000


	//----- nvinfo : EIATTR_MIN_STACK_SIZE
	.align		4
.L_17:
        /*006c*/ 	.byte	0x04, 0x12
        /*006e*/ 	.short	(.L_19 - .L_18)
	.align		4
.L_18:
        /*0070*/ 	.word	index@(_Z22gpu_histogram_distancePiS_Pd)
        /*0074*/ 	.word	0x00000000


	//----- nvinfo : EIATTR_MIN_STACK_SIZE
	.align		4
.L_19:
        /*0078*/ 	.byte	0x04, 0x12
        /*007a*/ 	.short	(.L_21 - .L_20)
	.align		4
.L_20:
        /*007c*/ 	.word	index@(_Z22gpu_image_to_histogramPhPi)
        /*0080*/ 	.word	0x00000000
.L_21:


//--------------------- .nv.compat                --------------------------
	.section	.nv.compat,"",@"SHT_CUDA_COMPAT_INFO"
	.align	4
        /*0000*/ 	.byte	0x02, 0x09, 0x00, 0x00, 0x02, 0x02, 0x01, 0x00, 0x02, 0x05, 0x05, 0x00, 0x03, 0x07, 0x01, 0x01
        /*0010*/ 	.byte	0x02, 0x03, 0x00, 0x00, 0x02, 0x06, 0x01, 0x00, 0x04, 0x0b, 0x08, 0x00, 0x01, 0x00, 0x00, 0x00
        /*0020*/ 	.byte	0x00, 0x00, 0x00, 0x00


//--------------------- .nv.info._Z9blockAlgoPP12gpu2cpuQueuePP12cpu2gpuQueuePhS5_ --------------------------
	.section	.nv.info._Z9blockAlgoPP12gpu2cpuQueuePP12cpu2gpuQueuePhS5_,"",@"SHT_CUDA_INFO"
	.sectionflags	@""
	.align	4


	//----- nvinfo : EIATTR_CUDA_API_VERSION
	.align		4
        /*0000*/ 	.byte	0x04, 0x37
        /*0002*/ 	.short	(.L_23 - .L_22)
.L_22:
        /*0004*/ 	.word	0x00000082


	//----- nvinfo : EIATTR_KPARAM_INFO
	.align		4
.L_23:
        /*0008*/ 	.byte	0x04, 0x17
        /*000a*/ 	.short	(.L_25 - .L_24)
.L_24:
        /*000c*/ 	.word	0x00000000
        /*0010*/ 	.short	0x0003
        /*0012*/ 	.short	0x0018
        /*0014*/ 	.byte	0x00, 0xf5, 0x21, 0x00


	//----- nvinfo : EIATTR_KPARAM_INFO
	.align		4
.L_25:
        /*0018*/ 	.byte	0x04, 0x17
        /*001a*/ 	.short	(.L_27 - .L_26)
.L_26:
        /*001c*/ 	.word	0x00000000
        /*0020*/ 	.short	0x0002
        /*0022*/ 	.short	0x0010
        /*0024*/ 	.byte	0x00, 0xf5, 0x21, 0x00


	//----- nvinfo : EIATTR_KPARAM_INFO
	.align		4
.L_27:
        /*0028*/ 	.byte	0x04, 0x17
        /*002a*/ 	.short	(.L_29 - .L_28)
.L_28:
        /*002c*/ 	.word	0x00000000
        /*0030*/ 	.short	0x0001
        /*0032*/ 	.short	0x0008
        /*0034*/ 	.byte	0x00, 0xf5, 0x21, 0x00


	//----- nvinfo : EIATTR_KPARAM_INFO
	.align		4
.L_29:
        /*0038*/ 	.byte	0x04, 0x17
        /*003a*/ 	.short	(.L_31 - .L_30)
.L_30:
        /*003c*/ 	.word	0x00000000
        /*0040*/ 	.short	0x0000
        /*0042*/ 	.short	0x0000
        /*0044*/ 	.byte	0x00, 0xf5, 0x21, 0x00


	//----- nvinfo : EIATTR_SPARSE_MMA_MASK
	.align		4
.L_31:
        /*0048*/ 	.byte	0x03, 0x50
        /*004a*/ 	.short	0x0000


	//----- nvinfo : EIATTR_MAXREG_COUNT
	.align		4
        /*004c*/ 	.byte	0x03, 0x1b
        /*004e*/ 	.short	0x00ff


	//----- nvinfo : EIATTR_NUM_BARRIERS
	.align		4
        /*0050*/ 	.byte	0x02, 0x4c
        /*0052*/ 	.byte	0x01
	.zero		1


	//----- nvinfo : EIATTR_MERCURY_ISA_VERSION
	.align		4
        /*0054*/ 	.byte	0x03, 0x5f
        /*0056*/ 	.short	0x0101


	//----- nvinfo : EIATTR_VRC_CTA_INIT_COUNT
	.align		4
        /*0058*/ 	.byte	0x02, 0x4a
	.zero		1
	.zero		1


	//----- nvinfo : EIATTR_EXIT_INSTR_OFFSETS
	.align		4
        /*005c*/ 	.byte	0x04, 0x1c
        /*005e*/ 	.short	(.L_33 - .L_32)


	//   ....[0]....
.L_32:
        /*0060*/ 	.word	0x00000b00


	//----- nvinfo : EIATTR_CRS_STACK_SIZE
	.align		4
.L_33:
        /*0064*/ 	.byte	0x04, 0x1e
        /*0066*/ 	.short	(.L_35 - .L_34)
.L_34:
        /*0068*/ 	.word	0x00000000


	//----- nvinfo : EIATTR_CBANK_PARAM_SIZE
	.align		4
.L_35:
        /*006c*/ 	.byte	0x03, 0x19
        /*006e*/ 	.short	0x0020


	//----- nvinfo : EIATTR_PARAM_CBANK
	.align		4
        /*0070*/ 	.byte	0x04, 0x0a
        /*0072*/ 	.short	(.L_37 - .L_36)
	.align		4
.L_36:
        /*0074*/ 	.word	index@(.nv.constant0._Z9blockAlgoPP12gpu2cpuQueuePP12cpu2gpuQueuePhS5_)
        /*0078*/ 	.short	0x0380
        /*007a*/ 	.short	0x0020


	//----- nvinfo : EIATTR_SW_WAR
	.align		4
.L_37:
        /*007c*/ 	.byte	0x04, 0x36
        /*007e*/ 	.short	(.L_39 - .L_38)
.L_38:
        /*0080*/ 	.word	0x00000008
.L_39:


//--------------------- .nv.info._Z22gpu_histogram_distancePiS_Pd --------------------------
	.section	.nv.info._Z22gpu_histogram_distancePiS_Pd,"",@"SHT_CUDA_INFO"
	.sectionflags	@""
	.align	4


	//----- nvinfo : EIATTR_CUDA_API_VERSION
	.align		4
        /*0000*/ 	.byte	0x04, 0x37
        /*0002*/ 	.short	(.L_41 - .L_40)
.L_40:
        /*0004*/ 	.word	0x00000082


	//----- nvinfo : EIATTR_KPARAM_INFO
	.align		4
.L_41:
        /*0008*/ 	.byte	0x04, 0x17
        /*000a*/ 	.short	(.L_43 - .L_42)
.L_42:
        /*000c*/ 	.word	0x00000000
        /*0010*/ 	.short	0x0002
        /*0012*/ 	.short	0x0010
        /*0014*/ 	.byte	0x00, 0xf5, 0x21, 0x00


	//----- nvinfo : EIATTR_KPARAM_INFO
	.align		4
.L_43:
        /*0018*/ 	.byte	0x04, 0x17
        /*001a*/ 	.short	(.L_45 - .L_44)
.L_44:
        /*001c*/ 	.word	0x00000000
        /*0020*/ 	.short	0x0001
        /*0022*/ 	.short	0x0008
        /*0024*/ 	.byte	0x00, 0xf5, 0x21, 0x00


	//----- nvinfo : EIATTR_KPARAM_INFO
	.align		4
.L_45:
        /*0028*/ 	.byte	0x04, 0x17
        /*002a*/ 	.short	(.L_47 - .L_46)
.L_46:
        /*002c*/ 	.word	0x00000000
        /*0030*/ 	.short	0x0000
        /*0032*/ 	.short	0x0000
        /*0034*/ 	.byte	0x00, 0xf5, 0x21, 0x00


	//----- nvinfo : EIATTR_SPARSE_MMA_MASK
	.align		4
.L_47:
        /*0038*/ 	.byte	0x03, 0x50
        /*003a*/ 	.short	0x0000


	//----- nvinfo : EIATTR_MAXREG_COUNT
	.align		4
        /*003c*/ 	.byte	0x03, 0x1b
        /*003e*/ 	.short	0x00ff


	//----- nvinfo : EIATTR_NUM_BARRIERS
	.align		4
        /*0040*/ 	.byte	0x02, 0x4c
        /*0042*/ 	.byte	0x01
	.zero		1


	//----- nvinfo : EIATTR_MERCURY_ISA_VERSION
	.align		4
        /*0044*/ 	.byte	0x03, 0x5f
        /*0046*/ 	.short	0x0101


	//----- nvinfo : EIATTR_VRC_CTA_INIT_COUNT
	.align		4
        /*0048*/ 	.byte	0x02, 0x4a
	.zero		1
	.zero		1


	//----- nvinfo : EIATTR_EXIT_INSTR_OFFSETS
	.align		4
        /*004c*/ 	.byte	0x04, 0x1c
        /*004e*/ 	.short	(.L_49 - .L_48)


	//   ....[0]....
.L_48:
        /*0050*/ 	.word	0x00000750


	//----- nvinfo : EIATTR_CRS_STACK_SIZE
	.align		4
.L_49:
        /*0054*/ 	.byte	0x04, 0x1e
        /*0056*/ 	.short	(.L_51 - .L_50)
.L_50:
        /*0058*/ 	.word	0x00000000


	//----- nvinfo : EIATTR_CBANK_PARAM_SIZE
	.align		4
.L_51:
        /*005c*/ 	.byte	0x03, 0x19
        /*005e*/ 	.short	0x0018


	//----- nvinfo : EIATTR_PARAM_CBANK
	.align		4
        /*0060*/ 	.byte	0x04, 0x0a
        /*0062*/ 	.short	(.L_53 - .L_52)
	.align		4
.L_52:
        /*0064*/ 	.word	index@(.nv.constant0._Z22gpu_histogram_distancePiS_Pd)
        /*0068*/ 	.short	0x0380
        /*006a*/ 	.short	0x0018


	//----- nvinfo : EIATTR_SW_WAR
	.align		4
.L_53:
        /*006c*/ 	.byte	0x04, 0x36
        /*006e*/ 	.short	(.L_55 - .L_54)
.L_54:
        /*0070*/ 	.word	0x00000008
.L_55:


//--------------------- .nv.info._Z22gpu_image_to_histogramPhPi --------------------------
	.section	.nv.info._Z22gpu_image_to_histogramPhPi,"",@"SHT_CUDA_INFO"
	.sectionflags	@""
	.align	4


	//----- nvinfo : EIATTR_CUDA_API_VERSION
	.align		4
        /*0000*/ 	.byte	0x04, 0x37
        /*0002*/ 	.short	(.L_57 - .L_56)
.L_56:
        /*0004*/ 	.word	0x00000082


	//----- nvinfo : EIATTR_KPARAM_INFO
	.align		4
.L_57:
        /*0008*/ 	.byte	0x04, 0x17
        /*000a*/ 	.short	(.L_59 - .L_58)
.L_58:
        /*000c*/ 	.word	0x00000000
        /*0010*/ 	.short	0x0001
        /*0012*/ 	.short	0x0008
        /*0014*/ 	.byte	0x00, 0xf5, 0x21, 0x00


	//----- nvinfo : EIATTR_KPARAM_INFO
	.align		4
.L_59:
        /*0018*/ 	.byte	0x04, 0x17
        /*001a*/ 	.short	(.L_61 - .L_60)
.L_60:
        /*001c*/ 	.word	0x00000000
        /*0020*/ 	.short	0x0000
        /*0022*/ 	.short	0x0000
        /*0024*/ 	.byte	0x00, 0xf5, 0x21, 0x00


	//----- nvinfo : EIATTR_SPARSE_MMA_MASK
	.align		4
.L_61:
        /*0028*/ 	.byte	0x03, 0x50
        /*002a*/ 	.short	0x0000


	//----- nvinfo : EIATTR_MAXREG_COUNT
	.align		4
        /*002c*/ 	.byte	0x03, 0x1b
        /*002e*/ 	.short	0x00ff


	//----- nvinfo : EIATTR_MERCURY_ISA_VERSION
	.align		4
        /*0030*/ 	.byte	0x03, 0x5f
        /*0032*/ 	.short	0x0101


	//----- nvinfo : EIATTR_VRC_CTA_INIT_COUNT
	.align		4
        /*0034*/ 	.byte	0x02, 0x4a
	.zero		1
	.zero		1


	//----- nvinfo : EIATTR_EXIT_INSTR_OFFSETS
	.align		4
        /*0038*/ 	.byte	0x04, 0x1c
        /*003a*/ 	.short	(.L_63 - .L_62)


	//   ....[0]....
.L_62:
        /*003c*/ 	.word	0x00000500


	//----- nvinfo : EIATTR_CBANK_PARAM_SIZE
	.align		4
.L_63:
        /*0040*/ 	.byte	0x03, 0x19
        /*0042*/ 	.short	0x0010


	//----- nvinfo : EIATTR_PARAM_CBANK
	.align		4
        /*0044*/ 	.byte	0x04, 0x0a
        /*0046*/ 	.short	(.L_65 - .L_64)
	.align		4
.L_64:
        /*0048*/ 	.word	index@(.nv.constant0._Z22gpu_image_to_histogramPhPi)
        /*004c*/ 	.short	0x0380
        /*004e*/ 	.short	0x0010


	//----- nvinfo : EIATTR_SW_WAR
	.align		4
.L_65:
        /*0050*/ 	.byte	0x04, 0x36
        /*0052*/ 	.short	(.L_67 - .L_66)
.L_66:
        /*0054*/ 	.word	0x00000008
.L_67:


//--------------------- .nv.callgraph             --------------------------
	.section	.nv.callgraph,"",@"SHT_CUDA_CALLGRAPH"
	.align	4
	.sectionentsize	8
	.align		4
        /*0000*/ 	.word	0x00000000
	.align		4
        /*0004*/ 	.word	0xffffffff
	.align		4
        /*0008*/ 	.word	0x00000000
	.align		4
        /*000c*/ 	.word	0xfffffffe
	.align		4
        /*0010*/ 	.word	0x00000000
	.align		4
        /*0014*/ 	.word	0xfffffffd
	.align		4
        /*0018*/ 	.word	0x00000000
	.align		4
        /*001c*/ 	.word	0xfffffffc


//--------------------- .text._Z9blockAlgoPP12gpu2cpuQueuePP12cpu2gpuQueuePhS5_ --------------------------
	.section	.text._Z9blockAlgoPP12gpu2cpuQueuePP12cpu2gpuQueuePhS5_,"ax",@progbits
	.align	128
        .global         _Z9blockAlgoPP12gpu2cpuQueuePP12cpu2gpuQueuePhS5_
        .type           _Z9blockAlgoPP12gpu2cpuQueuePP12cpu2gpuQueuePhS5_,@function
        .size           _Z9blockAlgoPP12gpu2cpuQueuePP12cpu2gpuQueuePhS5_,(.L_x_107 - _Z9blockAlgoPP12gpu2cpuQueuePP12cpu2gpuQueuePhS5_)
        .other          _Z9blockAlgoPP12gpu2cpuQueuePP12cpu2gpuQueuePhS5_,@"STO_CUDA_ENTRY STV_DEFAULT"
_Z9blockAlgoPP12gpu2cpuQueuePP12cpu2gpuQueuePhS5_:
.text._Z9blockAlgoPP12gpu2cpuQueuePP12cpu2gpuQueuePhS5_:
[----:B------:R-:W-:Y:S01]  /*0000*/  LDC R1, c[0x0][0x37c] ;  /* 0x0000df00ff017b82 */ /* 0x000fe20000000800 */
[----:B------:R-:W0:Y:S07]  /*0010*/  S2R R3, SR_CTAID.X ;  /* 0x0000000000037919 */ /* 0x000e2e0000002500 */
[----:B------:R-:W0:Y:S01]  /*0020*/  LDC.64 R18, c[0x0][0x380] ;  /* 0x0000e000ff127b82 */ /* 0x000e220000000a00 */
[----:B------:R-:W1:Y:S07]  /*0030*/  LDCU.64 UR14, c[0x0][0x358] ;  /* 0x00006b00ff0e77ac */ /* 0x000e6e0008000a00 */
[----:B------:R-:W2:Y:S01]  /*0040*/  LDC.64 R20, c[0x0][0x388] ;  /* 0x0000e200ff147b82 */ /* 0x000ea20000000a00 */
[----:B0-----:R-:W-:-:S04]  /*0050*/  IMAD.WIDE.U32 R18, R3, 0x8, R18 ;  /* 0x0000000803127825 */ /* 0x001fc800078e0012 */
[----:B--2---:R-:W-:Y:S02]  /*0060*/  IMAD.WIDE.U32 R20, R3, 0x8, R20 ;  /* 0x0000000803147825 */ /* 0x004fe400078e0014 */
[----:B-1----:R-:W5:Y:S04]  /*0070*/  LDG.E.64 R18, desc[UR14][R18.64] ;  /* 0x0000000e12127981 */ /* 0x002f68000c1e1b00 */
[----:B------:R-:W5:Y:S01]  /*0080*/  LDG.E.64 R20, desc[UR14][R20.64] ;  /* 0x0000000e14147981 */ /* 0x000f62000c1e1b00 */
[----:B------:R-:W0:Y:S01]  /*0090*/  LDCU UR13, c[0x0][0x360] ;  /* 0x00006c00ff0d77ac */ /* 0x000e220008000800 */
[----:B------:R-:W1:Y:S01]  /*00a0*/  S2UR UR8, SR_CgaCtaId ;  /* 0x00000000000879c3 */ /* 0x000e620000008800 */
[----:B------:R-:W2:Y:S01]  /*00b0*/  S2R R0, SR_TID.X ;  /* 0x0000000000007919 */ /* 0x000ea20000002100 */
[----:B------:R-:W-:-:S02]  /*00c0*/  UMOV UR4, 0x400 ;  /* 0x0000040000047882 */ /* 0x000fc40000000000 */
[----:B------:R-:W-:Y:S02]  /*00d0*/  UIADD3 UR7, UPT, UPT, UR4, 0x400, URZ ;  /* 0x0000040004077890 */ /* 0x000fe4000fffe0ff */
[----:B------:R-:W-:Y:S02]  /*00e0*/  UIADD3 UR5, UPT, UPT, UR4, 0x800, URZ ;  /* 0x0000080004057890 */ /* 0x000fe4000fffe0ff */
[----:B------:R-:W-:Y:S01]  /*00f0*/  UIADD3 UR6, UPT, UPT, UR4, 0xc00, URZ ;  /* 0x00000c0004067890 */ /* 0x000fe2000fffe0ff */
[----:B0-----:R-:W0:Y:S01]  /*0100*/  I2F.U32.RP R6, UR13 ;  /* 0x0000000d00067d06 */ /* 0x001e220008209000 */
[----:B------:R-:W-:Y:S01]  /*0110*/  ISETP.NE.U32.AND P2, PT, RZ, UR13, PT ;  /* 0x0000000dff007c0c */ /* 0x000fe2000bf45070 */
[----:B-1----:R-:W-:Y:S02]  /*0120*/  ULEA UR10, UR8, UR4, 0x18 ;  /* 0x00000004080a7291 */ /* 0x002fe4000f8ec0ff */
[----:B------:R-:W-:Y:S02]  /*0130*/  UIADD3 UR4, UPT, UPT, UR4, 0x1000, URZ ;  /* 0x0000100004047890 */ /* 0x000fe4000fffe0ff */
[----:B------:R-:W-:-:S02]  /*0140*/  ULEA UR7, UR8, UR7, 0x18 ;  /* 0x0000000708077291 */ /* 0x000fc4000f8ec0ff */
[----:B------:R-:W-:Y:S01]  /*0150*/  ULEA UR5, UR8, UR5, 0x18 ;  /* 0x0000000508057291 */ /* 0x000fe2000f8ec0ff */
[----:B0-----:R-:W0:Y:S01]  /*0160*/  MUFU.RCP R6, R6 ;  /* 0x0000000600067308 */ /* 0x001e220000001000 */
[----:B------:R-:W-:Y:S01]  /*0170*/  ULEA UR6, UR8, UR6, 0x18 ;  /* 0x0000000608067291 */ /* 0x000fe2000f8ec0ff */
[----:B--2---:R-:W-:Y:S01]  /*0180*/  VIADD R4, R0, UR13 ;  /* 0x0000000d00047c36 */ /* 0x004fe20008000000 */
[----:B------:R-:W-:Y:S02]  /*0190*/  ULEA UR4, UR8, UR4, 0x18 ;  /* 0x0000000408047291 */ /* 0x000fe4000f8ec0ff */
[----:B------:R-:W-:Y:S02]  /*01a0*/  UIMAD UR11, UR13, 0xc, UR6 ;  /* 0x0000000c0d0b78a4 */ /* 0x000fe4000f8e0206 */
[C---:B------:R-:W-:Y:S01]  /*01b0*/  ISETP.GE.U32.AND P0, PT, R4.reuse, 0x100, PT ;  /* 0x000001000400780c */ /* 0x040fe20003f06070 */
[----:B------:R-:W-:Y:S01]  /*01c0*/  UIMAD UR12, UR13, 0xc, UR5 ;  /* 0x0000000c0d0c78a4 */ /* 0x000fe2000f8e0205 */
[----:B------:R-:W-:-:S02]  /*01d0*/  ISETP.GE.U32.AND P1, PT, R4, 0x400, PT ;  /* 0x000004000400780c */ /* 0x000fc40003f26070 */
[C---:B------:R-:W-:Y:S02]  /*01e0*/  VIMNMX.U32 R5, PT, PT, R4.reuse, 0x100, !PT ;  /* 0x0000010004057848 */ /* 0x040fe40007fe0000 */
[----:B------:R-:W-:Y:S02]  /*01f0*/  VIMNMX.U32 R7, PT, PT, R4, 0x400, !PT ;  /* 0x0000040004077848 */ /* 0x000fe40007fe0000 */
[----:B------:R-:W-:Y:S01]  /*0200*/  SEL R8, RZ, 0x1, P1 ;  /* 0x00000001ff087807 */ /* 0x000fe20000800000 */
[----:B0-----:R-:W-:Y:S01]  /*0210*/  VIADD R2, R6, 0xffffffe ;  /* 0x0ffffffe06027836 */ /* 0x001fe20000000000 */
[----:B------:R-:W-:Y:S02]  /*0220*/  SEL R6, RZ, 0x1, P0 ;  /* 0x00000001ff067807 */ /* 0x000fe40000000000 */
[-C--:B------:R-:W-:Y:S01]  /*0230*/  IADD3 R7, PT, PT, R7, -R4.reuse, -R8 ;  /* 0x8000000407077210 */ /* 0x080fe20007ffe808 */
[----:B------:R0:W1:Y:S01]  /*0240*/  F2I.FTZ.U32.TRUNC.NTZ R3, R2 ;  /* 0x0000000200037305 */ /* 0x000062000021f000 */
[----:B------:R-:W-:Y:S01]  /*0250*/  IADD3 R5, PT, PT, R5, -R4, -R6 ;  /* 0x8000000405057210 */ /* 0x000fe20007ffe806 */
[----:B------:R-:W-:Y:S01]  /*0260*/  VIADD R4, R4, UR13 ;  /* 0x0000000d04047c36 */ /* 0x000fe20008000000 */
[----:B------:R-:W-:Y:S01]  /*0270*/  LEA R11, R0, UR4, 0x3 ;  /* 0x00000004000b7c11 */ /* 0x000fe2000f8e18ff */
[----:B0-----:R-:W-:-:S02]  /*0280*/  IMAD.MOV.U32 R2, RZ, RZ, RZ ;  /* 0x000000ffff027224 */ /* 0x001fc400078e00ff */
[----:B-1----:R-:W-:-:S04]  /*0290*/  IMAD.MOV R9, RZ, RZ, -R3 ;  /* 0x000000ffff097224 */ /* 0x002fc800078e0a03 */
[----:B------:R-:W-:-:S04]  /*02a0*/  IMAD R9, R9, UR13, RZ ;  /* 0x0000000d09097c24 */ /* 0x000fc8000f8e02ff */
[----:B------:R-:W-:-:S06]  /*02b0*/  IMAD.HI.U32 R2, R3, R9, R2 ;  /* 0x0000000903027227 */ /* 0x000fcc00078e0002 */
[----:B------:R-:W-:-:S04]  /*02c0*/  IMAD.HI.U32 R3, R2, R5, RZ ;  /* 0x0000000502037227 */ /* 0x000fc800078e00ff */
[----:B------:R-:W-:-:S04]  /*02d0*/  IMAD.HI.U32 R9, R2, R7, RZ ;  /* 0x0000000702097227 */ /* 0x000fc800078e00ff */
[----:B------:R-:W-:Y:S02]  /*02e0*/  IMAD.MOV R2, RZ, RZ, -R3 ;  /* 0x000000ffff027224 */ /* 0x000fe400078e0a03 */
[----:B------:R-:W-:Y:S02]  /*02f0*/  IMAD.MOV R10, RZ, RZ, -R9 ;  /* 0x000000ffff0a7224 */ /* 0x000fe400078e0a09 */
[----:B------:R-:W-:Y:S01]  /*0300*/  IMAD R5, R2, UR13, R5 ;  /* 0x0000000d02057c24 */ /* 0x000fe2000f8e0205 */
[----:B------:R-:W-:Y:S01]  /*0310*/  LOP3.LUT R2, RZ, UR13, RZ, 0x33, !PT ;  /* 0x0000000dff027c12 */ /* 0x000fe2000f8e33ff */
[----:B------:R-:W-:-:S03]  /*0320*/  IMAD R7, R10, UR13, R7 ;  /* 0x0000000d0a077c24 */ /* 0x000fc6000f8e0207 */
[----:B------:R-:W-:Y:S02]  /*0330*/  ISETP.GE.U32.AND P0, PT, R5, UR13, PT ;  /* 0x0000000d05007c0c */ /* 0x000fe4000bf06070 */
[----:B------:R-:W-:-:S11]  /*0340*/  ISETP.GE.U32.AND P3, PT, R7, UR13, PT ;  /* 0x0000000d07007c0c */ /* 0x000fd6000bf66070 */
[----:B------:R-:W-:Y:S02]  /*0350*/  @P0 VIADD R5, R5, -UR13 ;  /* 0x8000000d05050c36 */ /* 0x000fe40008000000 */
[----:B------:R-:W-:Y:S02]  /*0360*/  @P3 VIADD R7, R7, -UR13 ;  /* 0x8000000d07073c36 */ /* 0x000fe40008000000 */
[----:B------:R-:W-:Y:S01]  /*0370*/  @P0 VIADD R3, R3, 0x1 ;  /* 0x0000000103030836 */ /* 0x000fe20000000000 */
[----:B------:R-:W-:Y:S01]  /*0380*/  ISETP.GE.U32.AND P1, PT, R5, UR13, PT ;  /* 0x0000000d05007c0c */ /* 0x000fe2000bf26070 */
[----:B------:R-:W-:Y:S01]  /*0390*/  @P3 VIADD R9, R9, 0x1 ;  /* 0x0000000109093836 */ /* 0x000fe20000000000 */
[----:B------:R-:W-:Y:S01]  /*03a0*/  ISETP.GE.U32.AND P4, PT, R7, UR13, PT ;  /* 0x0000000d07007c0c */ /* 0x000fe2000bf86070 */
[C---:B------:R-:W-:Y:S01]  /*03b0*/  VIADD R5, R0.reuse, UR10 ;  /* 0x0000000a00057c36 */ /* 0x040fe20008000000 */
[----:B------:R-:W-:-:S03]  /*03c0*/  LEA R7, R0, UR6, 0x2 ;  /* 0x0000000600077c11 */ /* 0x000fc6000f8e10ff */
[----:B------:R-:W-:-:S06]  /*03d0*/  VIADD R10, R5, UR13 ;  /* 0x0000000d050a7c36 */ /* 0x000fcc0008000000 */
[----:B------:R-:W-:Y:S02]  /*03e0*/  @P1 VIADD R3, R3, 0x1 ;  /* 0x0000000103031836 */ /* 0x000fe40000000000 */
[----:B------:R-:W-:-:S03]  /*03f0*/  @P4 VIADD R9, R9, 0x1 ;  /* 0x0000000109094836 */ /* 0x000fc60000000000 */
[C---:B------:R-:W-:Y:S02]  /*0400*/  SEL R3, R2.reuse, R3, !P2 ;  /* 0x0000000302037207 */ /* 0x040fe40005000000 */
[----:B------:R-:W-:-:S03]  /*0410*/  SEL R9, R2, R9, !P2 ;  /* 0x0000000902097207 */ /* 0x000fc60005000000 */
[----:B------:R-:W-:Y:S01]  /*0420*/  IMAD.IADD R2, R6, 0x1, R3 ;  /* 0x0000000106027824 */ /* 0x000fe200078e0203 */
[----:B------:R-:W-:Y:S01]  /*0430*/  LEA R6, R0, UR5, 0x2 ;  /* 0x0000000500067c11 */ /* 0x000fe2000f8e10ff */
[----:B------:R-:W-:Y:S02]  /*0440*/  IMAD.IADD R3, R8, 0x1, R9 ;  /* 0x0000000108037824 */ /* 0x000fe400078e0209 */
[----:B------:R-:W-:Y:S02]  /*0450*/  VIADD R8, R0, UR7 ;  /* 0x0000000700087c36 */ /* 0x000fe40008000000 */
[----:B------:R-:W-:Y:S01]  /*0460*/  VIADD R9, R4, UR13 ;  /* 0x0000000d04097c36 */ /* 0x000fe20008000000 */
[----:B------:R-:W-:Y:S01]  /*0470*/  LOP3.LUT R17, R3, 0x3, RZ, 0xc0, !PT ;  /* 0x0000000303117812 */ /* 0x000fe200078ec0ff */
[----:B------:R-:W-:-:S07]  /*0480*/  VIADD R16, R8, UR13 ;  /* 0x0000000d08107c36 */ /* 0x000fce0008000000 */
.L_x_73:
[C---:B------:R-:W-:Y:S01]  /*0490*/  ISETP.GT.U32.AND P2, PT, R0.reuse, 0xff, PT ;  /* 0x000000ff0000780c */ /* 0x040fe20003f44070 */
[----:B------:R-:W-:Y:S01]  /*04a0*/  BSSY.RECONVERGENT B0, `(.L_x_0) ;  /* 0x0000036000007945 */ /* 0x000fe20003800200 */
[----:B01----:R-:W-:-:S11]  /*04b0*/  VIADD R22, R0, UR13 ;  /* 0x0000000d00167c36 */ /* 0x003fd60008000000 */
[----:B------:R-:W-:Y:S05]  /*04c0*/  @P2 BRA `(.L_x_1) ;  /* 0x0000000000cc2947 */ /* 0x000fea0003800000 */
[C---:B------:R-:W-:Y:S01]  /*04d0*/  LOP3.LUT R14, R2.reuse, 0x3, RZ, 0xc0, !PT ;  /* 0x00000003020e7812 */ /* 0x040fe200078ec0ff */
[----:B------:R-:W-:Y:S01]  /*04e0*/  BSSY.RECONVERGENT B1, `(.L_x_2) ;  /* 0x0000016000017945 */ /* 0x000fe20003800200 */
[----:B------:R-:W-:Y:S01]  /*04f0*/  ISETP.GE.U32.AND P1, PT, R2, 0x3, PT ;  /* 0x000000030200780c */ /* 0x000fe20003f26070 */
[----:B------:R-:W-:Y:S01]  /*0500*/  IMAD.MOV.U32 R12, RZ, RZ, R0 ;  /* 0x000000ffff0c7224 */ /* 0x000fe200078e0000 */
[----:B------:R-:W-:-:S13]  /*0510*/  ISETP.NE.AND P0, PT, R14, 0x3, PT ;  /* 0x000000030e00780c */ /* 0x000fda0003f05270 */
[----:B------:R-:W-:Y:S05]  /*0520*/  @!P0 BRA `(.L_x_3) ;  /* 0x0000000000448947 */ /* 0x000fea0003800000 */
[----:B------:R0:W-:Y:S01]  /*0530*/  STS [R6], RZ ;  /* 0x000000ff06007388 */ /* 0x0001e20000000800 */
[----:B------:R-:W-:Y:S01]  /*0540*/  ISETP.NE.AND P0, PT, R14, RZ, PT ;  /* 0x000000ff0e00720c */ /* 0x000fe20003f05270 */
[----:B------:R-:W-:Y:S02]  /*0550*/  IMAD.MOV.U32 R12, RZ, RZ, R22 ;  /* 0x000000ffff0c7224 */ /* 0x000fe400078e0016 */
[----:B------:R0:W-:Y:S10]  /*0560*/  STS [R7], RZ ;  /* 0x000000ff07007388 */ /* 0x0001f40000000800 */
[----:B0-----:R-:W-:Y:S05]  /*0570*/  @!P0 BRA `(.L_x_3) ;  /* 0x0000000000308947 */ /* 0x001fea0003800000 */
[----:B------:R-:W0:Y:S01]  /*0580*/  LDC R13, c[0x0][0x360] ;  /* 0x0000d800ff0d7b82 */ /* 0x000e220000000800 */
[----:B------:R-:W-:Y:S01]  /*0590*/  ISETP.NE.AND P0, PT, R14, 0x1, PT ;  /* 0x000000010e00780c */ /* 0x000fe20003f05270 */
[----:B------:R-:W-:-:S12]  /*05a0*/  IMAD.MOV.U32 R12, RZ, RZ, R4 ;  /* 0x000000ffff0c7224 */ /* 0x000fd800078e0004 */
[----:B------:R-:W-:Y:S02]  /*05b0*/  @P0 IMAD.MOV.U32 R12, RZ, RZ, R9 ;  /* 0x000000ffff0c0224 */ /* 0x000fe400078e0009 */
[C---:B0-----:R-:W-:Y:S02]  /*05c0*/  IMAD R15, R13.reuse, 0x4, R6 ;  /* 0x000000040d0f7824 */ /* 0x041fe400078e0206 */
[C---:B------:R-:W-:Y:S02]  /*05d0*/  IMAD R14, R13.reuse, 0x4, R7 ;  /* 0x000000040d0e7824 */ /* 0x040fe400078e0207 */
[C---:B------:R-:W-:Y:S01]  /*05e0*/  IMAD R23, R13.reuse, 0x4, R15 ;  /* 0x000000040d177824 */ /* 0x040fe200078e020f */
[----:B------:R0:W-:Y:S01]  /*05f0*/  STS [R15], RZ ;  /* 0x000000ff0f007388 */ /* 0x0001e20000000800 */
[----:B------:R-:W-:-:S03]  /*0600*/  @P0 IMAD R13, R13, 0x4, R14 ;  /* 0x000000040d0d0824 */ /* 0x000fc600078e020e */
[----:B------:R0:W-:Y:S04]  /*0610*/  STS [R14], RZ ;  /* 0x000000ff0e007388 */ /* 0x0001e80000000800 */
[----:B------:R0:W-:Y:S04]  /*0620*/  @P0 STS [R23], RZ ;  /* 0x000000ff17000388 */ /* 0x0001e80000000800 */
[----:B------:R0:W-:Y:S02]  /*0630*/  @P0 STS [R13], RZ ;  /* 0x000000ff0d000388 */ /* 0x0001e40000000800 */
.L_x_3:
[----:B------:R-:W-:Y:S05]  /*0640*/  BSYNC.RECONVERGENT B1 ;  /* 0x0000000000017941 */ /* 0x000fea0003800200 */
.L_x_2:
[----:B------:R-:W-:Y:S05]  /*0650*/  @!P1 BRA `(.L_x_1) ;  /* 0x0000000000689947 */ /* 0x000fea0003800000 */
[----:B0-----:R-:W0:Y:S01]  /*0660*/  S2R R15, SR_CgaCtaId ;  /* 0x00000000000f7919 */ /* 0x001e220000008800 */
[----:B------:R-:W-:-:S05]  /*0670*/  MOV R13, 0x400 ;  /* 0x00000400000d7802 */ /* 0x000fca0000000f00 */
[C---:B------:R-:W-:Y:S02]  /*0680*/  VIADD R14, R13.reuse, 0x800 ;  /* 0x000008000d0e7836 */ /* 0x040fe40000000000 */
[----:B------:R-:W-:Y:S02]  /*0690*/  VIADD R24, R13, 0xc00 ;  /* 0x00000c000d187836 */ /* 0x000fe40000000000 */
[----:B------:R-:W-:Y:S01]  /*06a0*/  IMAD.SHL.U32 R13, R12, 0x4, RZ ;  /* 0x000000040c0d7824 */ /* 0x000fe200078e00ff */
[C---:B0-----:R-:W-:Y:S02]  /*06b0*/  LEA R28, R15.reuse, R14, 0x18 ;  /* 0x0000000e0f1c7211 */ /* 0x041fe400078ec0ff */
[----:B------:R-:W-:-:S07]  /*06c0*/  LEA R30, R15, R24, 0x18 ;  /* 0x000000180f1e7211 */ /* 0x000fce00078ec0ff */
.L_x_4:
[----:B------:R-:W0:Y:S01]  /*06d0*/  LDC R27, c[0x0][0x360] ;  /* 0x0000d800ff1b7b82 */ /* 0x000e220000000800 */
[--C-:B------:R-:W-:Y:S02]  /*06e0*/  IMAD.IADD R14, R28, 0x1, R13.reuse ;  /* 0x000000011c0e7824 */ /* 0x100fe400078e020d */
[----:B------:R-:W-:-:S03]  /*06f0*/  IMAD.IADD R15, R30, 0x1, R13 ;  /* 0x000000011e0f7824 */ /* 0x000fc600078e020d */
[----:B------:R-:W-:Y:S04]  /*0700*/  STS [R14], RZ ;  /* 0x000000ff0e007388 */ /* 0x000fe80000000800 */
[----:B------:R-:W-:Y:S01]  /*0710*/  STS [R15], RZ ;  /* 0x000000ff0f007388 */ /* 0x000fe20000000800 */
[C---:B0-----:R-:W-:Y:S02]  /*0720*/  IMAD R12, R27.reuse, 0x4, R12 ;  /* 0x000000041b0c7824 */ /* 0x041fe400078e020c */
[C-C-:B------:R-:W-:Y:S02]  /*0730*/  IMAD R23, R27.reuse, 0x4, R14.reuse ;  /* 0x000000041b177824 */ /* 0x140fe400078e020e */
[C-C-:B------:R-:W-:Y:S01]  /*0740*/  IMAD R24, R27.reuse, 0x4, R15.reuse ;  /* 0x000000041b187824 */ /* 0x140fe200078e020f */
[----:B------:R-:W-:Y:S01]  /*0750*/  ISETP.GE.U32.AND P0, PT, R12, 0x100, PT ;  /* 0x000001000c00780c */ /* 0x000fe20003f06070 */
[C---:B------:R-:W-:Y:S01]  /*0760*/  IMAD R25, R27.reuse, 0x8, R14 ;  /* 0x000000081b197824 */ /* 0x040fe200078e020e */
[----:B------:R-:W-:Y:S01]  /*0770*/  STS [R23], RZ ;  /* 0x000000ff17007388 */ /* 0x000fe20000000800 */
[----:B------:R-:W-:-:S03]  /*0780*/  IMAD R26, R27, 0x8, R15 ;  /* 0x000000081b1a7824 */ /* 0x000fc600078e020f */
[----:B------:R-:W-:Y:S04]  /*0790*/  STS [R24], RZ ;  /* 0x000000ff18007388 */ /* 0x000fe80000000800 */
[----:B------:R-:W-:Y:S04]  /*07a0*/  STS [R25], RZ ;  /* 0x000000ff19007388 */ /* 0x000fe80000000800 */
[----:B------:R-:W-:Y:S04]  /*07b0*/  STS [R26], RZ ;  /* 0x000000ff1a007388 */ /* 0x000fe80000000800 */
[----:B------:R-:W-:Y:S04]  /*07c0*/  STS [R13+UR12], RZ ;  /* 0x000000ff0d007988 */ /* 0x000fe8000800080c */
[----:B------:R0:W-:Y:S02]  /*07d0*/  STS [R13+UR11], RZ ;  /* 0x000000ff0d007988 */ /* 0x0001e4000800080b */
[----:B0-----:R-:W-:Y:S01]  /*07e0*/  IMAD R13, R27, 0x10, R13 ;  /* 0x000000101b0d7824 */ /* 0x001fe200078e020d */
[----:B------:R-:W-:Y:S06]  /*07f0*/  @!P0 BRA `(.L_x_4) ;  /* 0xfffffffc00b48947 */ /* 0x000fec000383ffff */
.L_x_1:
[----:B------:R-:W-:Y:S05]  /*0800*/  BSYNC.RECONVERGENT B0 ;  /* 0x0000000000007941 */ /* 0x000fea0003800200 */
.L_x_0:
[----:B------:R-:W-:Y:S01]  /*0810*/  BAR.SYNC.DEFER_BLOCKING 0x0 ;  /* 0x0000000000007b1d */ /* 0x000fe20000010000 */
[----:B------:R-:W-:-:S13]  /*0820*/  ISETP.NE.AND P1, PT, R0, RZ, PT ;  /* 0x000000ff0000720c */ /* 0x000fda0003f25270 */
[----:B------:R-:W-:Y:S05]  /*0830*/  @P1 BRA `(.L_x_5) ;  /* 0x0000000000941947 */ /* 0x000fea0003800000 */
[----:B------:R-:W-:Y:S01]  /*0840*/  BSSY B0, `(.L_x_6) ;  /* 0x0000020000007945 */ /* 0x000fe20003800000 */
.L_x_9:
[----:B-----5:R-:W2:Y:S04]  /*0850*/  LD.E.STRONG.SYS R12, desc[UR14][R20.64+0x4] ;  /* 0x0000040e140c7980 */ /* 0x020ea8000c115900 */
[----:B0-----:R-:W2:Y:S01]  /*0860*/  LD.E.STRONG.SYS R13, desc[UR14][R20.64] ;  /* 0x0000000e140d7980 */ /* 0x001ea2000c115900 */
[----:B------:R-:W-:Y:S05]  /*0870*/  YIELD ;  /* 0x0000000000007946 */ /* 0x000fea0003800000 */
[----:B------:R-:W-:Y:S01]  /*0880*/  BSSY.RECONVERGENT B1, `(.L_x_7) ;  /* 0x0000019000017945 */ /* 0x000fe20003800200 */
[----:B--2---:R-:W-:Y:S01]  /*0890*/  ISETP.GE.AND P0, PT, R12, R13, PT ;  /* 0x0000000d0c00720c */ /* 0x004fe20003f06270 */
[----:B------:R-:W-:-:S12]  /*08a0*/  IMAD.MOV.U32 R12, RZ, RZ, -0x2 ;  /* 0xfffffffeff0c7424 */ /* 0x000fd800078e00ff */
[----:B------:R-:W-:Y:S05]  /*08b0*/  @P0 BRA `(.L_x_8) ;  /* 0x0000000000540947 */ /* 0x000fea0003800000 */
[----:B------:R-:W2:Y:S02]  /*08c0*/  LD.E.STRONG.SYS R12, desc[UR14][R20.64+0x4] ;  /* 0x0000040e140c7980 */ /* 0x000ea4000c115900 */
[----:B--2---:R-:W-:-:S05]  /*08d0*/  IMAD.HI R13, R12, 0x66666667, RZ ;  /* 0x666666670c0d7827 */ /* 0x004fca00078e02ff */
[----:B------:R-:W-:-:S04]  /*08e0*/  SHF.R.U32.HI R14, RZ, 0x1f, R13 ;  /* 0x0000001fff0e7819 */ /* 0x000fc8000001160d */
[----:B------:R-:W-:-:S05]  /*08f0*/  LEA.HI.SX32 R13, R13, R14, 0x1e ;  /* 0x0000000e0d0d7211 */ /* 0x000fca00078ff2ff */
[----:B------:R-:W-:-:S04]  /*0900*/  IMAD R13, R13, -0xa, R12 ;  /* 0xfffffff60d0d7824 */ /* 0x000fc800078e020c */
[----:B------:R-:W-:-:S06]  /*0910*/  IMAD.WIDE R12, R13, 0x4, R20 ;  /* 0x000000040d0c7825 */ /* 0x000fcc00078e0214 */
[----:B------:R0:W5:Y:S01]  /*0920*/  LD.E.STRONG.SYS R12, desc[UR14][R12.64+0xc] ;  /* 0x00000c0e0c0c7980 */ /* 0x000162000c115900 */
[----:B------:R-:W-:Y:S06]  /*0930*/  MEMBAR.SC.SYS ;  /* 0x0000000000007992 */ /* 0x000fec0000003000 */
[----:B------:R-:W-:-:S00]  /*0940*/  ERRBAR ;  /* 0x00000000000079ab */ /* 0x000fc00000000000 */
[----:B------:R-:W-:Y:S06]  /*0950*/  CGAERRBAR ;  /* 0x00000000000075ab */ /* 0x000fec0000000000 */
[----:B------:R-:W-:Y:S04]  /*0960*/  CCTL.IVALL ;  /* 0x00000000ff00798f */ /* 0x000fe80002000000 */
[----:B------:R-:W0:Y:S02]  /*0970*/  LD.E.STRONG.SYS R13, desc[UR14][R20.64+0x4] ;  /* 0x0000040e140d7980 */ /* 0x000e24000c115900 */
[----:B0-----:R-:W-:-:S05]  /*0980*/  VIADD R13, R13, 0x1 ;  /* 0x000000010d0d7836 */ /* 0x001fca0000000000 */
[----:B------:R0:W-:Y:S04]  /*0990*/  ST.E.STRONG.SYS desc[UR14][R20.64+0x4], R13 ;  /* 0x0000040d14007985 */ /* 0x0001e8000c11590e */
[----:B------:R-:W2:Y:S02]  /*09a0*/  LD.E.STRONG.SYS R14, desc[UR14][R20.64+0x8] ;  /* 0x0000080e140e7980 */ /* 0x000ea4000c115900 */
[----:B--2---:R-:W-:-:S05]  /*09b0*/  VIADD R15, R14, 0x1 ;  /* 0x000000010e0f7836 */ /* 0x004fca0000000000 */
[----:B------:R0:W-:Y:S01]  /*09c0*/  ST.E.STRONG.SYS desc[UR14][R20.64+0x8], R15 ;  /* 0x0000080f14007985 */ /* 0x0001e2000c11590e */
[----:B------:R-:W-:Y:S06]  /*09d0*/  MEMBAR.SC.SYS ;  /* 0x0000000000007992 */ /* 0x000fec0000003000 */
[----:B------:R-:W-:-:S00]  /*09e0*/  ERRBAR ;  /* 0x00000000000079ab */ /* 0x000fc00000000000 */
[----:B------:R-:W-:Y:S06]  /*09f0*/  CGAERRBAR ;  /* 0x00000000000075ab */ /* 0x000fec0000000000 */
[----:B------:R-:W-:Y:S01]  /*0a00*/  CCTL.IVALL ;  /* 0x00000000ff00798f */ /* 0x000fe20002000000 */
.L_x_8:
[----:B------:R-:W-:Y:S05]  /*0a10*/  BSYNC.RECONVERGENT B1 ;  /* 0x0000000000017941 */ /* 0x000fea0003800200 */
.L_x_7:
[----:B-----5:R-:W-:-:S13]  /*0a20*/  ISETP.NE.AND P0, PT, R12, -0x2, PT ;  /* 0xfffffffe0c00780c */ /* 0x020fda0003f05270 */
[----:B------:R-:W-:Y:S05]  /*0a30*/  @!P0 BRA `(.L_x_9) ;  /* 0xfffffffc00848947 */ /* 0x000fea000383ffff */
[----:B------:R-:W-:Y:S05]  /*0a40*/  BSYNC B0 ;  /* 0x0000000000007941 */ /* 0x000fea0003800000 */
.L_x_6:
[----:B------:R-:W1:Y:S01]  /*0a50*/  S2UR UR5, SR_CgaCtaId ;  /* 0x00000000000579c3 */ /* 0x000e620000008800 */
[----:B------:R-:W-:Y:S02]  /*0a60*/  UMOV UR4, 0x400 ;  /* 0x0000040000047882 */ /* 0x000fe40000000000 */
[----:B-1----:R-:W-:-:S09]  /*0a70*/  ULEA UR4, UR5, UR4, 0x18 ;  /* 0x0000000405047291 */ /* 0x002fd2000f8ec0ff */
[----:B------:R1:W-:Y:S03]  /*0a80*/  STS [UR4+0x1800], R12 ;  /* 0x0018000cff007988 */ /* 0x0003e60008000804 */
.L_x_5:
[----:B------:R-:W-:Y:S05]  /*0a90*/  WARPSYNC.ALL ;  /* 0x0000000000007948 */ /* 0x000fea0003800000 */
[----:B------:R-:W2:Y:S08]  /*0aa0*/  S2UR UR5, SR_CgaCtaId ;  /* 0x00000000000579c3 */ /* 0x000eb00000008800 */
[----:B------:R-:W-:Y:S06]  /*0ab0*/  BAR.SYNC.DEFER_BLOCKING 0x0 ;  /* 0x0000000000007b1d */ /* 0x000fec0000010000 */
[----:B------:R-:W-:-:S02]  /*0ac0*/  UMOV UR4, 0x400 ;  /* 0x0000040000047882 */ /* 0x000fc40000000000 */
[----:B--2---:R-:W-:-:S09]  /*0ad0*/  ULEA UR16, UR5, UR4, 0x18 ;  /* 0x0000000405107291 */ /* 0x004fd2000f8ec0ff */
[----:B-1----:R-:W1:Y:S02]  /*0ae0*/  LDS R12, [UR16+0x1800] ;  /* 0x00180010ff0c7984 */ /* 0x002e640008000800 */
[----:B-1----:R-:W-:-:S13]  /*0af0*/  ISETP.NE.AND P0, PT, R12, -0x1, PT ;  /* 0xffffffff0c00780c */ /* 0x002fda0003f05270 */
[----:B------:R-:W-:Y:S05]  /*0b00*/  @!P0 EXIT ;  /* 0x000000000000894d */ /* 0x000fea0003800000 */
[----:B0-----:R-:W-:Y:S01]  /*0b10*/  IMAD.HI R13, R12, 0x68db8bad, RZ ;  /* 0x68db8bad0c0d7827 */ /* 0x001fe200078e02ff */
[----:B------:R-:W-:Y:S01]  /*0b20*/  ISETP.NE.AND P3, PT, R17, 0x3, PT ;  /* 0x000000031100780c */ /* 0x000fe20003f65270 */
[----:B------:R-:W0:Y:S01]  /*0b30*/  LDCU.128 UR20, c[0x0][0x390] ;  /* 0x00007200ff1477ac */ /* 0x000e220008000c00 */
[----:B------:R-:W-:Y:S01]  /*0b40*/  BSSY.RECONVERGENT B0, `(.L_x_10) ;  /* 0x000002f000007945 */ /* 0x000fe20003800200 */
[----:B------:R-:W-:Y:S01]  /*0b50*/  ISETP.GE.U32.AND P0, PT, R3, 0x3, PT ;  /* 0x000000030300780c */ /* 0x000fe20003f06070 */
[----:B------:R-:W-:Y:S01]  /*0b60*/  IMAD.MOV.U32 R32, RZ, RZ, R0 ;  /* 0x000000ffff207224 */ /* 0x000fe200078e0000 */
[----:B------:R-:W-:-:S04]  /*0b70*/  SHF.R.U32.HI R14, RZ, 0x1f, R13 ;  /* 0x0000001fff0e7819 */ /* 0x000fc8000001160d */
[----:B------:R-:W-:-:S05]  /*0b80*/  LEA.HI.SX32 R13, R13, R14, 0x14 ;  /* 0x0000000e0d0d7211 */ /* 0x000fca00078fa2ff */
[----:B------:R-:W-:-:S04]  /*0b90*/  IMAD R13, R13, -0x2710, R12 ;  /* 0xffffd8f00d0d7824 */ /* 0x000fc800078e020c */
[----:B------:R-:W-:-:S05]  /*0ba0*/  IMAD.SHL.U32 R27, R13, 0x400, RZ ;  /* 0x000004000d1b7824 */ /* 0x000fca00078e00ff */
[----:B------:R-:W-:Y:S01]  /*0bb0*/  SHF.R.S32.HI R26, RZ, 0x1f, R27 ;  /* 0x0000001fff1a7819 */ /* 0x000fe2000001141b */
[----:B0-----:R-:W-:Y:S06]  /*0bc0*/  @!P3 BRA `(.L_x_11) ;  /* 0x000000000098b947 */ /* 0x001fec0003800000 */
[----:B------:R-:W0:Y:S01]  /*0bd0*/  LDC.64 R12, c[0x0][0x390] ;  /* 0x0000e400ff0c7b82 */ /* 0x000e220000000a00 */
[----:B------:R-:W-:-:S05]  /*0be0*/  IADD3 R25, P3, PT, R27, R0, RZ ;  /* 0x000000001b197210 */ /* 0x000fca0007f7e0ff */
[----:B------:R-:W-:Y:S02]  /*0bf0*/  IMAD.X R30, RZ, RZ, R26, P3 ;  /* 0x000000ffff1e7224 */ /* 0x000fe400018e061a */
[----:B------:R-:W1:Y:S01]  /*0c00*/  LDC.64 R14, c[0x0][0x398] ;  /* 0x0000e600ff0e7b82 */ /* 0x000e620000000a00 */
[----:B0-----:R-:W-:-:S05]  /*0c10*/  IADD3 R28, P3, PT, R25, R12, RZ ;  /* 0x0000000c191c7210 */ /* 0x001fca0007f7e0ff */
[----:B------:R-:W-:Y:S01]  /*0c20*/  IMAD.X R29, R30, 0x1, R13, P3 ;  /* 0x000000011e1d7824 */ /* 0x000fe200018e060d */
[----:B-1----:R-:W-:-:S05]  /*0c30*/  IADD3 R24, P4, PT, R25, R14, RZ ;  /* 0x0000000e19187210 */ /* 0x002fca0007f9e0ff */
[----:B------:R-:W2:Y:S01]  /*0c40*/  LDG.E.U8 R29, desc[UR14][R28.64] ;  /* 0x0000000e1c1d7981 */ /* 0x000ea2000c1e1100 */
[----:B------:R-:W-:-:S06]  /*0c50*/  IMAD.X R25, R30, 0x1, R15, P4 ;  /* 0x000000011e197824 */ /* 0x000fcc00020e060f */
[----:B------:R-:W3:Y:S01]  /*0c60*/  LDG.E.U8 R25, desc[UR14][R24.64] ;  /* 0x0000000e18197981 */ /* 0x000ee2000c1e1100 */
[----:B------:R-:W-:Y:S01]  /*0c70*/  ISETP.NE.AND P3, PT, R17, RZ, PT ;  /* 0x000000ff1100720c */ /* 0x000fe20003f65270 */
[----:B------:R-:W-:Y:S02]  /*0c80*/  IMAD.MOV.U32 R32, RZ, RZ, R22 ;  /* 0x000000ffff207224 */ /* 0x000fe400078e0016 */
[----:B--2---:R0:W-:Y:S04]  /*0c90*/  STS.U8 [R0+UR10], R29 ;  /* 0x0000001d00007988 */ /* 0x0041e8000800000a */
[----:B---3--:R0:W-:Y:S06]  /*0ca0*/  STS.U8 [R0+UR7], R25 ;  /* 0x0000001900007988 */ /* 0x0081ec0008000007 */
[----:B------:R-:W-:Y:S05]  /*0cb0*/  @!P3 BRA `(.L_x_11) ;  /* 0x00000000005cb947 */ /* 0x000fea0003800000 */
[----:B------:R-:W-:Y:S02]  /*0cc0*/  ISETP.NE.AND P3, PT, R17, 0x1, PT ;  /* 0x000000011100780c */ /* 0x000fe40003f65270 */
[----:B0-----:R-:W-:-:S04]  /*0cd0*/  IADD3 R25, P5, PT, R22, R27, RZ ;  /* 0x0000001b16197210 */ /* 0x001fc80007fbe0ff */
[C---:B------:R-:W-:Y:S01]  /*0ce0*/  IADD3 R22, P4, PT, R25.reuse, R12, RZ ;  /* 0x0000000c19167210 */ /* 0x040fe20007f9e0ff */
[----:B------:R-:W-:Y:S01]  /*0cf0*/  IMAD.X R28, RZ, RZ, R26, P5 ;  /* 0x000000ffff1c7224 */ /* 0x000fe200028e061a */
[----:B------:R-:W-:-:S03]  /*0d00*/  IADD3 R24, P6, PT, R25, R14, RZ ;  /* 0x0000000e19187210 */ /* 0x000fc60007fde0ff */
[----:B------:R-:W-:Y:S02]  /*0d10*/  IMAD.X R23, R28, 0x1, R13, P4 ;  /* 0x000000011c177824 */ /* 0x000fe400020e060d */
[----:B------:R-:W-:Y:S01]  /*0d20*/  @P3 IADD3 R29, P5, PT, R4, R27, RZ ;  /* 0x0000001b041d3210 */ /* 0x000fe20007fbe0ff */
[----:B------:R-:W-:Y:S02]  /*0d30*/  IMAD.X R25, R28, 0x1, R15, P6 ;  /* 0x000000011c197824 */ /* 0x000fe400030e060f */
[----:B------:R-:W2:Y:S01]  /*0d40*/  LDG.E.U8 R22, desc[UR14][R22.64] ;  /* 0x0000000e16167981 */ /* 0x000ea2000c1e1100 */
[C---:B------:R-:W-:Y:S01]  /*0d50*/  @P3 IADD3 R12, P4, PT, R29.reuse, R12, RZ ;  /* 0x0000000c1d0c3210 */ /* 0x040fe20007f9e0ff */
[----:B------:R-:W-:Y:S01]  /*0d60*/  @P3 IMAD.X R28, RZ, RZ, R26, P5 ;  /* 0x000000ffff1c3224 */ /* 0x000fe200028e061a */
[----:B------:R-:W-:Y:S01]  /*0d70*/  @P3 IADD3 R14, P5, PT, R29, R14, RZ ;  /* 0x0000000e1d0e3210 */ /* 0x000fe20007fbe0ff */
[----:B------:R-:W3:Y:S02]  /*0d80*/  LDG.E.U8 R25, desc[UR14][R24.64] ;  /* 0x0000000e18197981 */ /* 0x000ee4000c1e1100 */
[----:B------:R-:W-:-:S02]  /*0d90*/  @P3 IMAD.X R13, R28, 0x1, R13, P4 ;  /* 0x000000011c0d3824 */ /* 0x000fc400020e060d */
[----:B------:R-:W-:-:S04]  /*0da0*/  @P3 IMAD.X R15, R28, 0x1, R15, P5 ;  /* 0x000000011c0f3824 */ /* 0x000fc800028e060f */
[----:B------:R-:W4:Y:S04]  /*0db0*/  @P3 LDG.E.U8 R13, desc[UR14][R12.64] ;  /* 0x0000000e0c0d3981 */ /* 0x000f28000c1e1100 */
[----:B------:R-:W4:Y:S01]  /*0dc0*/  @P3 LDG.E.U8 R15, desc[UR14][R14.64] ;  /* 0x0000000e0e0f3981 */ /* 0x000f22000c1e1100 */
[----:B------:R-:W-:Y:S02]  /*0dd0*/  IMAD.MOV.U32 R32, RZ, RZ, R4 ;  /* 0x000000ffff207224 */ /* 0x000fe400078e0004 */
[----:B------:R-:W-:Y:S01]  /*0de0*/  @P3 IMAD.MOV.U32 R32, RZ, RZ, R9 ;  /* 0x000000ffff203224 */ /* 0x000fe200078e0009 */
[----:B--2---:R1:W-:Y:S04]  /*0df0*/  STS.U8 [R5+UR13], R22 ;  /* 0x0000001605007988 */ /* 0x0043e8000800000d */
[----:B---3--:R1:W-:Y:S04]  /*0e00*/  STS.U8 [R8+UR13], R25 ;  /* 0x0000001908007988 */ /* 0x0083e8000800000d */
[----:B----4-:R1:W-:Y:S04]  /*0e10*/  @P3 STS.U8 [R10+UR13], R13 ;  /* 0x0000000d0a003988 */ /* 0x0103e8000800000d */
[----:B------:R1:W-:Y:S02]  /*0e20*/  @P3 STS.U8 [R16+UR13], R15 ;  /* 0x0000000f10003988 */ /* 0x0003e4000800000d */
.L_x_11:
[----:B------:R-:W-:Y:S05]  /*0e30*/  BSYNC.RECONVERGENT B0 ;  /* 0x0000000000007941 */ /* 0x000fea0003800200 */
.L_x_10:
[----:B------:R-:W-:Y:S04]  /*0e40*/  BSSY.RECONVERGENT B0, `(.L_x_12) ;  /* 0x000003a000007945 */ /* 0x000fe80003800200 */
[----:B------:R-:W-:Y:S05]  /*0e50*/  @!P0 BRA `(.L_x_13) ;  /* 0x0000000000e08947 */ /* 0x000fea0003800000 */
[----:B------:R-:W2:Y:S01]  /*0e60*/  S2R R33, SR_CgaCtaId ;  /* 0x0000000000217919 */ /* 0x000ea20000008800 */
[----:B------:R-:W-:-:S06]  /*0e70*/  UIADD3 UR6, UPT, UPT, UR4, 0x400, URZ ;  /* 0x0000040004067890 */ /* 0x000fcc000fffe0ff */
[----:B------:R-:W-:-:S05]  /*0e80*/  IMAD.U32 R12, RZ, RZ, UR6 ;  /* 0x00000006ff0c7e24 */ /* 0x000fca000f8e00ff */
[----:B--2---:R-:W-:-:S07]  /*0e90*/  LEA R33, R33, R12, 0x18 ;  /* 0x0000000c21217211 */ /* 0x004fce00078ec0ff */
.L_x_14:
[----:B------:R-:W-:Y:S01]  /*0ea0*/  IADD3 R24, P0, PT, R27, R32, RZ ;  /* 0x000000201b187210 */ /* 0x000fe20007f1e0ff */
[----:B------:R-:W-:-:S04]  /*0eb0*/  VIADD R14, R32, UR13 ;  /* 0x0000000d200e7c36 */ /* 0x000fc80008000000 */
[--C-:B-1----:R-:W-:Y:S01]  /*0ec0*/  IMAD.X R22, RZ, RZ, R26.reuse, P0 ;  /* 0x000000ffff167224 */ /* 0x102fe200000e061a */
[----:B------:R-:W-:Y:S02]  /*0ed0*/  IADD3 R15, P4, PT, R27, R14, RZ ;  /* 0x0000000e1b0f7210 */ /* 0x000fe40007f9e0ff */
[----:B------:R-:W-:Y:S01]  /*0ee0*/  IADD3 R12, P0, PT, R24, UR20, RZ ;  /* 0x00000014180c7c10 */ /* 0x000fe2000ff1e0ff */
[----:B------:R-:W-:Y:S01]  /*0ef0*/  VIADD R34, R14, UR13 ;  /* 0x0000000d0e227c36 */ /* 0x000fe20008000000 */
[----:B------:R-:W-:Y:S01]  /*0f00*/  IADD3 R24, P3, PT, R24, UR22, RZ ;  /* 0x0000001618187c10 */ /* 0x000fe2000ff7e0ff */
[----:B------:R-:W-:Y:S01]  /*0f10*/  IMAD.X R23, RZ, RZ, R26, P4 ;  /* 0x000000ffff177224 */ /* 0x000fe200020e061a */
[C---:B------:R-:W-:Y:S02]  /*0f20*/  IADD3.X R13, PT, PT, R22.reuse, UR21, RZ, P0, !PT ;  /* 0x00000015160d7c10 */ /* 0x040fe400087fe4ff */
[----:B------:R-:W-:Y:S02]  /*0f30*/  IADD3 R30, P0, PT, R15, UR20, RZ ;  /* 0x000000140f1e7c10 */ /* 0x000fe4000ff1e0ff */
[----:B0-----:R-:W-:Y:S01]  /*0f40*/  IADD3.X R25, PT, PT, R22, UR23, RZ, P3, !PT ;  /* 0x0000001716197c10 */ /* 0x001fe20009ffe4ff */
[----:B------:R0:W2:Y:S01]  /*0f50*/  LDG.E.U8 R35, desc[UR14][R12.64] ;  /* 0x0000000e0c237981 */ /* 0x0000a2000c1e1100 */
[----:B------:R-:W-:-:S02]  /*0f60*/  IADD3.X R31, PT, PT, R23, UR21, RZ, P0, !PT ;  /* 0x00000015171f7c10 */ /* 0x000fc400087fe4ff */
[----:B------:R-:W-:Y:S01]  /*0f70*/  IADD3 R22, P0, PT, R27, R34, RZ ;  /* 0x000000221b167210 */ /* 0x000fe20007f1e0ff */
[----:B------:R-:W-:Y:S01]  /*0f80*/  VIADD R34, R34, UR13 ;  /* 0x0000000d22227c36 */ /* 0x000fe20008000000 */
[----:B------:R-:W-:Y:S01]  /*0f90*/  IADD3 R14, P3, PT, R15, UR22, RZ ;  /* 0x000000160f0e7c10 */ /* 0x000fe2000ff7e0ff */
[----:B------:R1:W3:Y:S03]  /*0fa0*/  LDG.E.U8 R36, desc[UR14][R24.64] ;  /* 0x0000000e18247981 */ /* 0x0002e6000c1e1100 */
[----:B------:R-:W-:Y:S01]  /*0fb0*/  IADD3.X R15, PT, PT, R23, UR23, RZ, P3, !PT ;  /* 0x00000017170f7c10 */ /* 0x000fe20009ffe4ff */
[----:B------:R-:W-:Y:S01]  /*0fc0*/  IMAD.X R23, RZ, RZ, R26, P0 ;  /* 0x000000ffff177224 */ /* 0x000fe200000e061a */
[----:B------:R-:W-:Y:S01]  /*0fd0*/  IADD3 R28, P4, PT, R27, R34, RZ ;  /* 0x000000221b1c7210 */ /* 0x000fe20007f9e0ff */
[----:B------:R-:W4:Y:S01]  /*0fe0*/  LDG.E.U8 R30, desc[UR14][R30.64] ;  /* 0x0000000e1e1e7981 */ /* 0x000f22000c1e1100 */
[----:B0-----:R-:W-:-:S02]  /*0ff0*/  IADD3 R12, P0, PT, R22, UR20, RZ ;  /* 0x00000014160c7c10 */ /* 0x001fc4000ff1e0ff */
[----:B------:R-:W-:Y:S01]  /*1000*/  IADD3 R22, P3, PT, R22, UR22, RZ ;  /* 0x0000001616167c10 */ /* 0x000fe2000ff7e0ff */
[----:B------:R-:W-:Y:S01]  /*1010*/  IMAD.X R29, RZ, RZ, R26, P4 ;  /* 0x000000ffff1d7224 */ /* 0x000fe200020e061a */
[C---:B------:R-:W-:Y:S01]  /*1020*/  IADD3.X R13, PT, PT, R23.reuse, UR21, RZ, P0, !PT ;  /* 0x00000015170d7c10 */ /* 0x040fe200087fe4ff */
[----:B------:R0:W4:Y:S01]  /*1030*/  LDG.E.U8 R14, desc[UR14][R14.64] ;  /* 0x0000000e0e0e7981 */ /* 0x000122000c1e1100 */
[C---:B-1----:R-:W-:Y:S02]  /*1040*/  IADD3 R24, P0, PT, R28.reuse, UR20, RZ ;  /* 0x000000141c187c10 */ /* 0x042fe4000ff1e0ff */
[----:B------:R-:W-:Y:S01]  /*1050*/  IADD3.X R23, PT, PT, R23, UR23, RZ, P3, !PT ;  /* 0x0000001717177c10 */ /* 0x000fe20009ffe4ff */
[----:B------:R1:W4:Y:S01]  /*1060*/  LDG.E.U8 R12, desc[UR14][R12.64] ;  /* 0x0000000e0c0c7981 */ /* 0x000322000c1e1100 */
[----:B------:R-:W-:Y:S02]  /*1070*/  IADD3 R28, P3, PT, R28, UR22, RZ ;  /* 0x000000161c1c7c10 */ /* 0x000fe4000ff7e0ff */
[----:B------:R-:W-:-:S02]  /*1080*/  IADD3.X R25, PT, PT, R29, UR21, RZ, P0, !PT ;  /* 0x000000151d197c10 */ /* 0x000fc400087fe4ff */
[----:B------:R-:W-:Y:S01]  /*1090*/  IADD3.X R29, PT, PT, R29, UR23, RZ, P3, !PT ;  /* 0x000000171d1d7c10 */ /* 0x000fe20009ffe4ff */
[----:B------:R1:W4:Y:S04]  /*10a0*/  LDG.E.U8 R23, desc[UR14][R22.64] ;  /* 0x0000000e16177981 */ /* 0x000328000c1e1100 */
[----:B------:R-:W4:Y:S04]  /*10b0*/  LDG.E.U8 R24, desc[UR14][R24.64] ;  /* 0x0000000e18187981 */ /* 0x000f28000c1e1100 */
[----:B------:R-:W4:Y:S01]  /*10c0*/  LDG.E.U8 R29, desc[UR14][R28.64] ;  /* 0x0000000e1c1d7981 */ /* 0x000f22000c1e1100 */
[----:B0-----:R-:W-:-:S02]  /*10d0*/  VIADD R15, R32, UR16 ;  /* 0x00000010200f7c36 */ /* 0x001fc40008000000 */
[----:B------:R-:W-:Y:S02]  /*10e0*/  IMAD.IADD R31, R33, 0x1, R32 ;  /* 0x00000001211f7824 */ /* 0x000fe400078e0220 */
[----:B------:R-:W-:Y:S02]  /*10f0*/  VIADD R37, R15, UR13 ;  /* 0x0000000d0f257c36 */ /* 0x000fe40008000000 */
[----:B------:R-:W-:Y:S02]  /*1100*/  VIADD R38, R31, UR13 ;  /* 0x0000000d1f267c36 */ /* 0x000fe40008000000 */
[----:B-1----:R-:W-:Y:S02]  /*1110*/  VIADD R13, R37, UR13 ;  /* 0x0000000d250d7c36 */ /* 0x002fe40008000000 */
[----:B------:R-:W-:Y:S01]  /*1120*/  VIADD R22, R38, UR13 ;  /* 0x0000000d26167c36 */ /* 0x000fe20008000000 */
[----:B--2---:R0:W-:Y:S04]  /*1130*/  STS.U8 [R32+UR16], R35 ;  /* 0x0000002320007988 */ /* 0x0041e80008000010 */
[----:B---3--:R2:W-:Y:S04]  /*1140*/  STS.U8 [R31], R36 ;  /* 0x000000241f007388 */ /* 0x0085e80000000000 */
[----:B----4-:R2:W-:Y:S01]  /*1150*/  STS.U8 [R15+UR13], R30 ;  /* 0x0000001e0f007988 */ /* 0x0105e2000800000d */
[----:B0-----:R-:W-:-:S03]  /*1160*/  VIADD R32, R34, UR13 ;  /* 0x0000000d22207c36 */ /* 0x001fc60008000000 */
[----:B------:R2:W-:Y:S04]  /*1170*/  STS.U8 [R31+UR13], R14 ;  /* 0x0000000e1f007988 */ /* 0x0005e8000800000d */
[----:B------:R2:W-:Y:S04]  /*1180*/  STS.U8 [R37+UR13], R12 ;  /* 0x0000000c25007988 */ /* 0x0005e8000800000d */
[----:B------:R2:W-:Y:S04]  /*1190*/  STS.U8 [R38+UR13], R23 ;  /* 0x0000001726007988 */ /* 0x0005e8000800000d */
[----:B------:R2:W-:Y:S04]  /*11a0*/  STS.U8 [R13+UR13], R24 ;  /* 0x000000180d007988 */ /* 0x0005e8000800000d */
[----:B------:R2:W-:Y:S01]  /*11b0*/  STS.U8 [R22+UR13], R29 ;  /* 0x0000001d16007988 */ /* 0x0005e2000800000d */
[----:B------:R-:W-:-:S13]  /*11c0*/  ISETP.GE.U32.AND P0, PT, R32, 0x400, PT ;  /* 0x000004002000780c */ /* 0x000fda0003f06070 */
[----:B--2---:R-:W-:Y:S05]  /*11d0*/  @!P0 BRA `(.L_x_14) ;  /* 0xfffffffc00308947 */ /* 0x004fea000383ffff */
.L_x_13:
[----:B------:R-:W-:Y:S05]  /*11e0*/  BSYNC.RECONVERGENT B0 ;  /* 0x0000000000007941 */ /* 0x000fea0003800200 */
.L_x_12:
[----:B------:R-:W-:Y:S01]  /*11f0*/  BAR.SYNC.DEFER_BLOCKING 0x0 ;  /* 0x0000000000007b1d */ /* 0x000fe20000010000 */
[----:B------:R-:W-:Y:S01]  /*1200*/  UIADD3 UR4, UPT, UPT, UR4, 0x800, URZ ;  /* 0x0000080004047890 */ /* 0x000fe2000fffe0ff */
[----:B------:R-:W-:-:S03]  /*1210*/  IMAD.MOV.U32 R12, RZ, RZ, R0 ;  /* 0x000000ffff0c7224 */ /* 0x000fc600078e0000 */
[----:B------:R-:W-:Y:S01]  /*1220*/  ULEA UR4, UR5, UR4, 0x18 ;  /* 0x0000000405047291 */ /* 0x000fe2000f8ec0ff */
[----:B------:R-:W-:Y:S11]  /*1230*/  BSSY B0, `(.L_x_15) ;  /* 0x000003f000007945 */ /* 0x000ff60003800000 */
.L_x_16:
[C---:B------:R-:W-:Y:S01]  /*1240*/  LOP3.LUT P3, RZ, R12.reuse, 0x1f, RZ, 0xc0, !PT ;  /* 0x0000001f0cff7812 */ /* 0x040fe2000786c0ff */
[----:B------:R-:W-:Y:S05]  /*1250*/  YIELD ;  /* 0x0000000000007946 */ /* 0x000fea0003800000 */
[C---:B--2---:R-:W-:Y:S02]  /*1260*/  LEA.HI R14, R12.reuse, 0xffffffff, RZ, 0x1b ;  /* 0xffffffff0c0e7811 */ /* 0x044fe400078fd8ff */
[----:B------:R-:W-:Y:S02]  /*1270*/  LOP3.LUT R27, R12, 0x1f, RZ, 0xc0, !PT ;  /* 0x0000001f0c1b7812 */ /* 0x000fe400078ec0ff */
[----:B------:R-:W-:-:S02]  /*1280*/  ISETP.GT.U32.OR P6, PT, R14, 0x1f, !P3 ;  /* 0x0000001f0e00780c */ /* 0x000fc40005fc4470 */
[----:B-1----:R-:W-:Y:S01]  /*1290*/  LOP3.LUT R13, R12, 0x3ff, RZ, 0xc0, !PT ;  /* 0x000003ff0c0d7812 */ /* 0x002fe200078ec0ff */
[C---:B------:R-:W-:Y:S01]  /*12a0*/  IMAD R15, R14.reuse, 0x20, R27 ;  /* 0x000000200e0f7824 */ /* 0x040fe200078e021b */
[----:B------:R-:W-:Y:S02]  /*12b0*/  ISETP.GT.U32.AND P5, PT, R14, 0x1f, PT ;  /* 0x0000001f0e00780c */ /* 0x000fe40003fa4070 */
[----:B------:R-:W-:Y:S01]  /*12c0*/  PRMT R14, RZ, 0x7610, R14 ;  /* 0x00007610ff0e7816 */ /* 0x000fe2000000000e */
[----:B0-----:R-:W-:Y:S01]  /*12d0*/  LDS.U8 R29, [R13+UR16] ;  /* 0x000000100d1d7984 */ /* 0x001fe20008000000 */
[----:B------:R-:W-:-:S05]  /*12e0*/  ISETP.EQ.OR P0, PT, R27, 0x1f, P5 ;  /* 0x0000001f1b00780c */ /* 0x000fca0002f02670 */
[----:B------:R-:W0:Y:S04]  /*12f0*/  @!P6 LDS.U8 R22, [R15+UR16+-0x1] ;  /* 0xffffff100f16e984 */ /* 0x000e280008000000 */
[----:B------:R-:W1:Y:S04]  /*1300*/  @!P5 LDS.U8 R23, [R15+UR16] ;  /* 0x000000100f17d984 */ /* 0x000e680008000000 */
[----:B------:R-:W2:Y:S01]  /*1310*/  @!P0 LDS.U8 R24, [R15+UR16+0x1] ;  /* 0x000001100f188984 */ /* 0x000ea20008000000 */
[----:B0-----:R-:W-:-:S04]  /*1320*/  @!P6 ISETP.GE.U32.AND P4, PT, R22, R29, PT ;  /* 0x0000001d1600e20c */ /* 0x001fc80003f86070 */
[----:B------:R-:W-:Y:S02]  /*1330*/  @!P6 SEL R22, RZ, 0xff80, !P4 ;  /* 0x0000ff80ff16e807 */ /* 0x000fe40006000000 */
[----:B------:R-:W-:Y:S02]  /*1340*/  ISETP.NE.AND P4, PT, R27, 0x1f, PT ;  /* 0x0000001f1b00780c */ /* 0x000fe40003f85270 */
[----:B------:R-:W-:Y:S02]  /*1350*/  @!P6 PRMT R14, R22, 0x7610, R14 ;  /* 0x00007610160ee816 */ /* 0x000fe4000000000e */
[----:B-1----:R-:W-:-:S04]  /*1360*/  @!P5 ISETP.GE.U32.AND P6, PT, R23, R29, PT ;  /* 0x0000001d1700d20c */ /* 0x002fc80003fc6070 */
[----:B------:R-:W-:Y:S02]  /*1370*/  @!P5 SEL R23, RZ, 0x40, !P6 ;  /* 0x00000040ff17d807 */ /* 0x000fe40007000000 */
[----:B--2---:R-:W-:Y:S02]  /*1380*/  @!P0 ISETP.GE.U32.AND P6, PT, R24, R29, PT ;  /* 0x0000001d1800820c */ /* 0x004fe40003fc6070 */
[----:B------:R-:W-:Y:S01]  /*1390*/  @!P5 LOP3.LUT R23, R23, R14, RZ, 0xfc, !PT ;  /* 0x0000000e1717d212 */ /* 0x000fe200078efcff */
[----:B------:R-:W0:Y:S03]  /*13a0*/  @P4 LDS.U8 R25, [R13+UR16+0x1] ;  /* 0x000001100d194984 */ /* 0x000e260008000000 */
[----:B------:R-:W-:Y:S02]  /*13b0*/  @!P5 PRMT R14, R23, 0x7610, R14 ;  /* 0x00007610170ed816 */ /* 0x000fe4000000000e */
[----:B------:R-:W-:-:S02]  /*13c0*/  ISETP.GT.U32.OR P5, PT, R12, 0x3df, !P4 ;  /* 0x000003df0c00780c */ /* 0x000fc400067a4470 */
[----:B------:R-:W-:Y:S02]  /*13d0*/  @!P0 SEL R23, RZ, 0x20, !P6 ;  /* 0x00000020ff178807 */ /* 0x000fe40007000000 */
[C---:B------:R-:W-:Y:S01]  /*13e0*/  ISETP.GT.U32.AND P6, PT, R12.reuse, 0x3df, PT ;  /* 0x000003df0c00780c */ /* 0x040fe20003fc4070 */
[----:B------:R-:W-:Y:S01]  /*13f0*/  VIADD R12, R12, UR13 ;  /* 0x0000000d0c0c7c36 */ /* 0x000fe20008000000 */
[----:B------:R-:W-:-:S04]  /*1400*/  @!P0 LOP3.LUT R23, R23, R14, RZ, 0xfc, !PT ;  /* 0x0000000e17178212 */ /* 0x000fc800078efcff */
[----:B------:R-:W-:-:S03]  /*1410*/  @!P0 PRMT R14, R23, 0x7610, R14 ;  /* 0x00007610170e8816 */ /* 0x000fc6000000000e */
[----:B------:R-:W1:Y:S04]  /*1420*/  @!P5 LDS.U8 R22, [R15+UR16+0x41] ;  /* 0x000041100f16d984 */ /* 0x000e680008000000 */
[----:B------:R-:W2:Y:S01]  /*1430*/  @!P6 LDS.U8 R24, [R15+UR16+0x40] ;  /* 0x000040100f18e984 */ /* 0x000ea20008000000 */
[----:B0-----:R-:W-:-:S04]  /*1440*/  @P4 ISETP.GE.U32.AND P0, PT, R25, R29, PT ;  /* 0x0000001d1900420c */ /* 0x001fc80003f06070 */
[----:B------:R-:W-:Y:S02]  /*1450*/  @P4 SEL R23, RZ, 0x10, !P0 ;  /* 0x00000010ff174807 */ /* 0x000fe40004000000 */
[----:B------:R-:W-:Y:S02]  /*1460*/  PLOP3.LUT P0, PT, PT, PT, PT, 0x80, 0x8 ;  /* 0x000000000008781c */ /* 0x000fe40003f0f070 */
[----:B------:R-:W-:Y:S02]  /*1470*/  @!P6 PLOP3.LUT P0, PT, P3, PT, PT, 0x8, 0x80 ;  /* 0x000000000080e81c */ /* 0x000fe40001f0e170 */
[----:B------:R-:W-:Y:S02]  /*1480*/  ISETP.NE.AND P3, PT, R27, RZ, PT ;  /* 0x000000ff1b00720c */ /* 0x000fe40003f65270 */
[----:B------:R-:W-:-:S04]  /*1490*/  @P4 LOP3.LUT R23, R23, R14, RZ, 0xfc, !PT ;  /* 0x0000000e17174212 */ /* 0x000fc800078efcff */
[----:B------:R-:W-:Y:S02]  /*14a0*/  @P4 PRMT R14, R23, 0x7610, R14 ;  /* 0x00007610170e4816 */ /* 0x000fe4000000000e */
[----:B-1----:R-:W-:-:S03]  /*14b0*/  @!P5 ISETP.GE.U32.AND P4, PT, R22, R29, PT ;  /* 0x0000001d1600d20c */ /* 0x002fc60003f86070 */
[----:B------:R-:W0:Y:S01]  /*14c0*/  @!P0 LDS.U8 R25, [R15+UR16+0x3f] ;  /* 0x00003f100f198984 */ /* 0x000e220008000000 */
[----:B------:R-:W-:Y:S02]  /*14d0*/  @!P5 SEL R23, RZ, 0x8, !P4 ;  /* 0x00000008ff17d807 */ /* 0x000fe40006000000 */
[----:B--2---:R-:W-:Y:S01]  /*14e0*/  @!P6 ISETP.GE.U32.AND P4, PT, R24, R29, PT ;  /* 0x0000001d1800e20c */ /* 0x004fe20003f86070 */
[----:B------:R1:W2:Y:S01]  /*14f0*/  @P3 LDS.U8 R26, [R13+UR16+-0x1] ;  /* 0xffffff100d1a3984 */ /* 0x0002a20008000000 */
[----:B------:R-:W-:-:S04]  /*1500*/  @!P5 LOP3.LUT R23, R23, R14, RZ, 0xfc, !PT ;  /* 0x0000000e1717d212 */ /* 0x000fc800078efcff */
[----:B------:R-:W-:Y:S02]  /*1510*/  @!P5 PRMT R14, R23, 0x7610, R14 ;  /* 0x00007610170ed816 */ /* 0x000fe4000000000e */
[----:B------:R-:W-:-:S04]  /*1520*/  @!P6 SEL R23, RZ, 0x4, !P4 ;  /* 0x00000004ff17e807 */ /* 0x000fc80006000000 */
[----:B------:R-:W-:-:S04]  /*1530*/  @!P6 LOP3.LUT R23, R23, R14, RZ, 0xfc, !PT ;  /* 0x0000000e1717e212 */ /* 0x000fc800078efcff */
[----:B------:R-:W-:Y:S02]  /*1540*/  @!P6 PRMT R14, R23, 0x7610, R14 ;  /* 0x00007610170ee816 */ /* 0x000fe4000000000e */
[----:B0-----:R-:W-:-:S04]  /*1550*/  @!P0 ISETP.GE.U32.AND P4, PT, R25, R29, PT ;  /* 0x0000001d1900820c */ /* 0x001fc80003f86070 */
[----:B-1----:R-:W-:Y:S02]  /*1560*/  @!P0 SEL R13, RZ, 0x2, !P4 ;  /* 0x00000002ff0d8807 */ /* 0x002fe40006000000 */
[----:B--2---:R-:W-:Y:S02]  /*1570*/  @P3 ISETP.GE.U32.AND P4, PT, R26, R29, PT ;  /* 0x0000001d1a00320c */ /* 0x004fe40003f86070 */
[----:B------:R-:W-:Y:S02]  /*1580*/  @!P0 LOP3.LUT R13, R13, R14, RZ, 0xfc, !PT ;  /* 0x0000000e0d0d8212 */ /* 0x000fe400078efcff */
[----:B------:R-:W-:Y:S02]  /*1590*/  @P3 SEL R15, RZ, 0x1, !P4 ;  /* 0x00000001ff0f3807 */ /* 0x000fe40006000000 */
[----:B------:R-:W-:Y:S02]  /*15a0*/  @!P0 PRMT R14, R13, 0x7610, R14 ;  /* 0x000076100d0e8816 */ /* 0x000fe4000000000e */
[----:B------:R-:W-:-:S02]  /*15b0*/  ISETP.GE.U32.AND P0, PT, R12, 0x400, PT ;  /* 0x000004000c00780c */ /* 0x000fc40003f06070 */
[----:B------:R-:W-:-:S04]  /*15c0*/  @P3 LOP3.LUT R15, R14, R15, RZ, 0xfc, !PT ;  /* 0x0000000f0e0f3212 */ /* 0x000fc800078efcff */
[----:B------:R-:W-:-:S04]  /*15d0*/  @P3 PRMT R14, R15, 0x7610, R14 ;  /* 0x000076100f0e3816 */ /* 0x000fc8000000000e */
[----:B------:R-:W-:-:S04]  /*15e0*/  LOP3.LUT R14, R14, 0xff, RZ, 0xc0, !PT ;  /* 0x000000ff0e0e7812 */ /* 0x000fc800078ec0ff */
[----:B------:R-:W-:-:S05]  /*15f0*/  LEA R14, R14, UR4, 0x2 ;  /* 0x000000040e0e7c11 */ /* 0x000fca000f8e10ff */
[----:B------:R2:W-:Y:S01]  /*1600*/  ATOMS.POPC.INC.32 RZ, [R14+URZ] ;  /* 0x000000000eff7f8c */ /* 0x0005e2000d8000ff */
[----:B------:R-:W-:Y:S05]  /*1610*/  @!P0 BRA `(.L_x_16) ;  /* 0xfffffffc00088947 */ /* 0x000fea000383ffff */
[----:B------:R-:W-:Y:S05]  /*1620*/  BSYNC B0 ;  /* 0x0000000000007941 */ /* 0x000fea0003800000 */
.L_x_15:
[----:B------:R-:W0:Y:S01]  /*1630*/  S2R R22, SR_CgaCtaId ;  /* 0x0000000000167919 */ /* 0x000e220000008800 */
[----:B------:R-:W-:Y:S01]  /*1640*/  MOV R12, 0x400 ;  /* 0x00000400000c7802 */ /* 0x000fe20000000f00 */
[----:B--2---:R-:W-:-:S04]  /*1650*/  IMAD.MOV.U32 R14, RZ, RZ, R0 ;  /* 0x000000ffff0e7224 */ /* 0x004fc800078e0000 */
[C---:B------:R-:W-:Y:S02]  /*1660*/  VIADD R13, R12.reuse, 0x400 ;  /* 0x000004000c0d7836 */ /* 0x040fe40000000000 */
[----:B------:R-:W-:-:S03]  /*1670*/  VIADD R15, R12, 0xc00 ;  /* 0x00000c000c0f7836 */ /* 0x000fc60000000000 */
[C---:B0-----:R-:W-:Y:S02]  /*1680*/  LEA R13, R22.reuse, R13, 0x18 ;  /* 0x0000000d160d7211 */ /* 0x041fe400078ec0ff */
[----:B------:R-:W-:-:S07]  /*1690*/  LEA R12, R22, R15, 0x18 ;  /* 0x0000000f160c7211 */ /* 0x000fce00078ec0ff */
.L_x_17:
[C---:B------:R-:W-:Y:S01]  /*16a0*/  LOP3.LUT P3, RZ, R14.reuse, 0x1f, RZ, 0xc0, !PT ;  /* 0x0000001f0eff7812 */ /* 0x040fe2000786c0ff */
[----:B------:R-:W-:Y:S05]  /*16b0*/  YIELD ;  /* 0x0000000000007946 */ /* 0x000fea0003800000 */
[C---:B0-----:R-:W-:Y:S02]  /*16c0*/  LEA.HI R15, R14.reuse, 0xffffffff, RZ, 0x1b ;  /* 0xffffffff0e0f7811 */ /* 0x041fe400078fd8ff */
[----:B------:R-:W-:Y:S02]  /*16d0*/  LOP3.LUT R26, R14, 0x1f, RZ, 0xc0, !PT ;  /* 0x0000001f0e1a7812 */ /* 0x000fe400078ec0ff */
[----:B------:R-:W-:-:S02]  /*16e0*/  ISETP.GT.U32.OR P6, PT, R15, 0x1f, !P3 ;  /* 0x0000001f0f00780c */ /* 0x000fc40005fc4470 */
[----:B------:R-:W-:Y:S01]  /*16f0*/  LOP3.LUT R22, R14, 0x3ff, RZ, 0xc0, !PT ;  /* 0x000003ff0e167812 */ /* 0x000fe200078ec0ff */
[C---:B------:R-:W-:Y:S01]  /*1700*/  IMAD R24, R15.reuse, 0x20, R26 ;  /* 0x000000200f187824 */ /* 0x040fe200078e021a */
[----:B------:R-:W-:Y:S02]  /*1710*/  ISETP.GT.U32.AND P5, PT, R15, 0x1f, PT ;  /* 0x0000001f0f00780c */ /* 0x000fe40003fa4070 */
[----:B------:R-:W-:Y:S01]  /*1720*/  PRMT R15, RZ, 0x7610, R15 ;  /* 0x00007610ff0f7816 */ /* 0x000fe2000000000f */
[C---:B------:R-:W-:Y:S01]  /*1730*/  IMAD.IADD R28, R13.reuse, 0x1, R22 ;  /* 0x000000010d1c7824 */ /* 0x040fe200078e0216 */
[----:B------:R-:W-:Y:S01]  /*1740*/  ISETP.EQ.OR P0, PT, R26, 0x1f, P5 ;  /* 0x0000001f1a00780c */ /* 0x000fe20002f02670 */
[----:B------:R-:W-:-:S03]  /*1750*/  IMAD.IADD R30, R13, 0x1, R24 ;  /* 0x000000010d1e7824 */ /* 0x000fc600078e0218 */
[----:B------:R-:W-:Y:S04]  /*1760*/  LDS.U8 R22, [R28] ;  /* 0x000000001c167984 */ /* 0x000fe80000000000 */
[----:B------:R-:W0:Y:S04]  /*1770*/  @!P6 LDS.U8 R23, [R30+-0x1] ;  /* 0xffffff001e17e984 */ /* 0x000e280000000000 */
[----:B------:R-:W1:Y:S04]  /*1780*/  @!P5 LDS.U8 R25, [R30] ;  /* 0x000000001e19d984 */ /* 0x000e680000000000 */
[----:B------:R-:W2:Y:S01]  /*1790*/  @!P0 LDS.U8 R27, [R30+0x1] ;  /* 0x000001001e1b8984 */ /* 0x000ea20000000000 */
        /* <DEDUP_REMOVED lines=8> */
[----:B------:R-:W0:Y:S03]  /*1820*/  @P4 LDS.U8 R29, [R28+0x1] ;  /* 0x000001001c1d4984 */ /* 0x000e260000000000 */
[----:B------:R-:W-:Y:S02]  /*1830*/  @!P5 PRMT R15, R24, 0x7610, R15 ;  /* 0x00007610180fd816 */ /* 0x000fe4000000000f */
[----:B------:R-:W-:-:S02]  /*1840*/  ISETP.GT.U32.OR P5, PT, R14, 0x3df, !P4 ;  /* 0x000003df0e00780c */ /* 0x000fc400067a4470 */
[----:B------:R-:W-:Y:S02]  /*1850*/  @!P0 SEL R24, RZ, 0x20, !P6 ;  /* 0x00000020ff188807 */ /* 0x000fe40007000000 */
[C---:B------:R-:W-:Y:S01]  /*1860*/  ISETP.GT.U32.AND P6, PT, R14.reuse, 0x3df, PT ;  /* 0x000003df0e00780c */ /* 0x040fe20003fc4070 */
[----:B------:R-:W-:Y:S01]  /*1870*/  VIADD R14, R14, UR13 ;  /* 0x0000000d0e0e7c36 */ /* 0x000fe20008000000 */
[----:B------:R-:W-:-:S04]  /*1880*/  @!P0 LOP3.LUT R24, R24, R15, RZ, 0xfc, !PT ;  /* 0x0000000f18188212 */ /* 0x000fc800078efcff */
[----:B------:R-:W-:-:S03]  /*1890*/  @!P0 PRMT R15, R24, 0x7610, R15 ;  /* 0x00007610180f8816 */ /* 0x000fc6000000000f */
[----:B------:R-:W1:Y:S04]  /*18a0*/  @!P5 LDS.U8 R23, [R30+0x41] ;  /* 0x000041001e17d984 */ /* 0x000e680000000000 */
[----:B------:R-:W2:Y:S01]  /*18b0*/  @!P6 LDS.U8 R25, [R30+0x40] ;  /* 0x000040001e19e984 */ /* 0x000ea20000000000 */
        /* <DEDUP_REMOVED lines=8> */
[----:B------:R-:W0:Y:S01]  /*1940*/  @!P0 LDS.U8 R27, [R30+0x3f] ;  /* 0x00003f001e1b8984 */ /* 0x000e220000000000 */
[----:B------:R-:W-:Y:S02]  /*1950*/  @!P5 SEL R24, RZ, 0x8, !P4 ;  /* 0x00000008ff18d807 */ /* 0x000fe40006000000 */
[----:B--2---:R-:W-:Y:S01]  /*1960*/  @!P6 ISETP.GE.U32.AND P4, PT, R25, R22, PT ;  /* 0x000000161900e20c */ /* 0x004fe20003f86070 */
[----:B------:R-:W1:Y:S01]  /*1970*/  @P3 LDS.U8 R29, [R28+-0x1] ;  /* 0xffffff001c1d3984 */ /* 0x000e620000000000 */
[----:B------:R-:W-:-:S04]  /*1980*/  @!P5 LOP3.LUT R24, R24, R15, RZ, 0xfc, !PT ;  /* 0x0000000f1818d212 */ /* 0x000fc800078efcff */
[----:B------:R-:W-:Y:S02]  /*1990*/  @!P5 PRMT R15, R24, 0x7610, R15 ;  /* 0x00007610180fd816 */ /* 0x000fe4000000000f */
[----:B------:R-:W-:-:S04]  /*19a0*/  @!P6 SEL R24, RZ, 0x4, !P4 ;  /* 0x00000004ff18e807 */ /* 0x000fc80006000000 */
[----:B------:R-:W-:-:S04]  /*19b0*/  @!P6 LOP3.LUT R24, R24, R15, RZ, 0xfc, !PT ;  /* 0x0000000f1818e212 */ /* 0x000fc800078efcff */
[----:B------:R-:W-:Y:S02]  /*19c0*/  @!P6 PRMT R15, R24, 0x7610, R15 ;  /* 0x00007610180fe816 */ /* 0x000fe4000000000f */
[----:B0-----:R-:W-:-:S04]  /*19d0*/  @!P0 ISETP.GE.U32.AND P4, PT, R27, R22, PT ;  /* 0x000000161b00820c */ /* 0x001fc80003f86070 */
[----:B------:R-:W-:Y:S02]  /*19e0*/  @!P0 SEL R26, RZ, 0x2, !P4 ;  /* 0x00000002ff1a8807 */ /* 0x000fe40006000000 */
[----:B-1----:R-:W-:Y:S02]  /*19f0*/  @P3 ISETP.GE.U32.AND P4, PT, R29, R22, PT ;  /* 0x000000161d00320c */ /* 0x002fe40003f86070 */
[----:B------:R-:W-:Y:S02]  /*1a00*/  @!P0 LOP3.LUT R26, R26, R15, RZ, 0xfc, !PT ;  /* 0x0000000f1a1a8212 */ /* 0x000fe400078efcff */
[----:B------:R-:W-:Y:S02]  /*1a10*/  @P3 SEL R22, RZ, 0x1, !P4 ;  /* 0x00000001ff163807 */ /* 0x000fe40006000000 */
[----:B------:R-:W-:Y:S02]  /*1a20*/  @!P0 PRMT R15, R26, 0x7610, R15 ;  /* 0x000076101a0f8816 */ /* 0x000fe4000000000f */
[----:B------:R-:W-:-:S02]  /*1a30*/  ISETP.GE.U32.AND P0, PT, R14, 0x400, PT ;  /* 0x000004000e00780c */ /* 0x000fc40003f06070 */
[----:B------:R-:W-:-:S04]  /*1a40*/  @P3 LOP3.LUT R22, R15, R22, RZ, 0xfc, !PT ;  /* 0x000000160f163212 */ /* 0x000fc800078efcff */
[----:B------:R-:W-:-:S04]  /*1a50*/  @P3 PRMT R15, R22, 0x7610, R15 ;  /* 0x00007610160f3816 */ /* 0x000fc8000000000f */
[----:B------:R-:W-:-:S05]  /*1a60*/  LOP3.LUT R15, R15, 0xff, RZ, 0xc0, !PT ;  /* 0x000000ff0f0f7812 */ /* 0x000fca00078ec0ff */
[----:B------:R-:W-:-:S05]  /*1a70*/  IMAD R15, R15, 0x4, R12 ;  /* 0x000000040f0f7824 */ /* 0x000fca00078e020c */
[----:B------:R0:W-:Y:S01]  /*1a80*/  ATOMS.POPC.INC.32 RZ, [R15+URZ] ;  /* 0x000000000fff7f8c */ /* 0x0001e2000d8000ff */
[----:B------:R-:W-:Y:S05]  /*1a90*/  @!P0 BRA `(.L_x_17) ;  /* 0xfffffffc00008947 */ /* 0x000fea000383ffff */
[----:B------:R-:W-:Y:S05]  /*1aa0*/  WARPSYNC.ALL ;  /* 0x0000000000007948 */ /* 0x000fea0003800000 */
[----:B------:R-:W-:Y:S06]  /*1ab0*/  BAR.SYNC.DEFER_BLOCKING 0x0 ;  /* 0x0000000000007b1d */ /* 0x000fec0000010000 */
[----:B------:R-:W-:Y:S04]  /*1ac0*/  BSSY.RECONVERGENT B0, `(.L_x_18) ;  /* 0x0000113000007945 */ /* 0x000fe80003800200 */
[----:B------:R-:W-:Y:S05]  /*1ad0*/  @P2 BRA `(.L_x_19) ;  /* 0x0000001000442947 */ /* 0x000fea0003800000 */
[----:B------:R-:W-:Y:S01]  /*1ae0*/  LOP3.LUT R37, R2, 0x3, RZ, 0xc0, !PT ;  /* 0x0000000302257812 */ /* 0x000fe200078ec0ff */
[----:B------:R-:W-:Y:S01]  /*1af0*/  BSSY.RECONVERGENT B2, `(.L_x_20) ;  /* 0x0000075000027945 */ /* 0x000fe20003800200 */
[----:B------:R-:W-:Y:S02]  /*1b00*/  IMAD.MOV.U32 R12, RZ, RZ, R0 ;  /* 0x000000ffff0c7224 */ /* 0x000fe400078e0000 */
[----:B------:R-:W-:-:S13]  /*1b10*/  ISETP.NE.AND P0, PT, R37, 0x3, PT ;  /* 0x000000032500780c */ /* 0x000fda0003f05270 */
[----:B------:R-:W-:Y:S05]  /*1b20*/  @!P0 BRA `(.L_x_21) ;  /* 0x0000000400c48947 */ /* 0x000fea0003800000 */
[----:B------:R-:W-:Y:S01]  /*1b30*/  STS.64 [R11], RZ ;  /* 0x000000ff0b007388 */ /* 0x000fe20000000a00 */
[----:B------:R-:W-:Y:S03]  /*1b40*/  BSSY.RECONVERGENT B3, `(.L_x_22) ;  /* 0x0000020000037945 */ /* 0x000fe60003800200 */
[----:B------:R-:W1:Y:S04]  /*1b50*/  LDS R25, [R7] ;  /* 0x0000000007197984 */ /* 0x000e680000000800 */
[----:B------:R-:W2:Y:S01]  /*1b60*/  LDS R24, [R6] ;  /* 0x0000000006187984 */ /* 0x000ea20000000800 */
[----:B-1----:R-:W-:-:S05]  /*1b70*/  IMAD.MOV R13, RZ, RZ, -R25 ;  /* 0x000000ffff0d7224 */ /* 0x002fca00078e0a19 */
[----:B--2---:R-:W-:-:S13]  /*1b80*/  ISETP.NE.AND P0, PT, R24, R13, PT ;  /* 0x0000000d1800720c */ /* 0x004fda0003f05270 */
[----:B------:R-:W-:Y:S05]  /*1b90*/  @!P0 BRA `(.L_x_23) ;  /* 0x0000000000688947 */ /* 0x000fea0003800000 */
[C-C-:B------:R-:W-:Y:S01]  /*1ba0*/  IMAD.IADD R22, R24.reuse, 0x1, R25.reuse ;  /* 0x0000000118167824 */ /* 0x140fe200078e0219 */
[----:B------:R-:W-:Y:S01]  /*1bb0*/  BSSY.RECONVERGENT B4, `(.L_x_24) ;  /* 0x0000017000047945 */ /* 0x000fe20003800200 */
[----:B------:R-:W-:Y:S02]  /*1bc0*/  IMAD.MOV.U32 R12, RZ, RZ, 0x1 ;  /* 0x00000001ff0c7424 */ /* 0x000fe400078e00ff */
[----:B------:R-:W-:Y:S02]  /*1bd0*/  IMAD.IADD R24, R24, 0x1, -R25 ;  /* 0x0000000118187824 */ /* 0x000fe400078e0a19 */
[----:B------:R-:W1:Y:S02]  /*1be0*/  I2F.F64 R22, R22 ;  /* 0x0000001600167312 */ /* 0x000e640000201c00 */
[----:B------:R-:W-:-:S06]  /*1bf0*/  IMAD R24, R24, R24, RZ ;  /* 0x0000001818187224 */ /* 0x000fcc00078e02ff */
[----:B------:R-:W2:Y:S08]  /*1c00*/  I2F.F64.U32 R24, R24 ;  /* 0x0000001800187312 */ /* 0x000eb00000201800 */
[----:B-1----:R-:W0:Y:S01]  /*1c10*/  MUFU.RCP64H R13, R23 ;  /* 0x00000017000d7308 */ /* 0x002e220000001800 */
[----:B--2---:R-:W-:Y:S01]  /*1c20*/  FSETP.GEU.AND P2, PT, |R25|, 6.5827683646048100446e-37, PT ;  /* 0x036000001900780b */ /* 0x004fe20003f4e200 */
[----:B0-----:R-:W-:-:S08]  /*1c30*/  DFMA R14, -R22, R12, 1 ;  /* 0x3ff00000160e742b */ /* 0x001fd0000000010c */
[----:B------:R-:W-:-:S08]  /*1c40*/  DFMA R14, R14, R14, R14 ;  /* 0x0000000e0e0e722b */ /* 0x000fd0000000000e */
[----:B------:R-:W-:-:S08]  /*1c50*/  DFMA R14, R12, R14, R12 ;  /* 0x0000000e0c0e722b */ /* 0x000fd0000000000c */
[----:B------:R-:W-:-:S08]  /*1c60*/  DFMA R12, -R22, R14, 1 ;  /* 0x3ff00000160c742b */ /* 0x000fd0000000010e */
[----:B------:R-:W-:-:S08]  /*1c70*/  DFMA R12, R14, R12, R14 ;  /* 0x0000000c0e0c722b */ /* 0x000fd0000000000e */
[----:B------:R-:W-:-:S08]  /*1c80*/  DMUL R14, R24, R12 ;  /* 0x0000000c180e7228 */ /* 0x000fd00000000000 */
[----:B------:R-:W-:-:S08]  /*1c90*/  DFMA R26, -R22, R14, R24 ;  /* 0x0000000e161a722b */ /* 0x000fd00000000118 */
[----:B------:R-:W-:-:S10]  /*1ca0*/  DFMA R12, R12, R26, R14 ;  /* 0x0000001a0c0c722b */ /* 0x000fd4000000000e */
[----:B------:R-:W-:-:S05]  /*1cb0*/  FFMA R14, RZ, R23, R13 ;  /* 0x00000017ff0e7223 */ /* 0x000fca000000000d */
[----:B------:R-:W-:-:S13]  /*1cc0*/  FSETP.GT.AND P0, PT, |R14|, 1.469367938527859385e-39, PT ;  /* 0x001000000e00780b */ /* 0x000fda0003f04200 */
[----:B------:R-:W-:Y:S05]  /*1cd0*/  @P0 BRA P2, `(.L_x_25) ;  /* 0x0000000000100947 */ /* 0x000fea0001000000 */
[----:B------:R-:W-:-:S07]  /*1ce0*/  MOV R32, 0x1d00 ;  /* 0x00001d0000207802 */ /* 0x000fce0000000f00 */
[----:B-----5:R-:W-:Y:S05]  /*1cf0*/  CALL.REL.NOINC `($__internal_0_$__cuda_sm20_div_rn_f64_full) ;  /* 0x0000001800847944 */ /* 0x020fea0003c00000 */
[----:B------:R-:W-:Y:S02]  /*1d00*/  IMAD.MOV.U32 R12, RZ, RZ, R14 ;  /* 0x000000ffff0c7224 */ /* 0x000fe400078e000e */
[----:B------:R-:W-:-:S07]  /*1d10*/  IMAD.MOV.U32 R13, RZ, RZ, R15 ;  /* 0x000000ffff0d7224 */ /* 0x000fce00078e000f */
.L_x_25:
[----:B------:R-:W-:Y:S05]  /*1d20*/  BSYNC.RECONVERGENT B4 ;  /* 0x0000000000047941 */ /* 0x000fea0003800200 */
.L_x_24:
[----:B------:R1:W-:Y:S02]  /*1d30*/  STS.64 [R11], R12 ;  /* 0x0000000c0b007388 */ /* 0x0003e40000000a00 */
.L_x_23:
[----:B------:R-:W-:Y:S05]  /*1d40*/  BSYNC.RECONVERGENT B3 ;  /* 0x0000000000037941 */ /* 0x000fea0003800200 */
.L_x_22:
[----:B------:R-:W-:Y:S01]  /*1d50*/  ISETP.NE.AND P0, PT, R37, RZ, PT ;  /* 0x000000ff2500720c */ /* 0x000fe20003f05270 */
[----:B-1----:R-:W-:-:S12]  /*1d60*/  VIADD R12, R0, UR13 ;  /* 0x0000000d000c7c36 */ /* 0x002fd80008000000 */
[----:B------:R-:W-:Y:S05]  /*1d70*/  @!P0 BRA `(.L_x_21) ;  /* 0x0000000400308947 */ /* 0x000fea0003800000 */
[----:B------:R-:W1:Y:S01]  /*1d80*/  LDC R38, c[0x0][0x360] ;  /* 0x0000d800ff267b82 */ /* 0x000e620000000800 */
[----:B------:R-:W-:Y:S01]  /*1d90*/  BSSY.RECONVERGENT B3, `(.L_x_26) ;  /* 0x0000024000037945 */ /* 0x000fe20003800200 */
[C---:B-1----:R-:W-:Y:S02]  /*1da0*/  IMAD R39, R38.reuse, 0x8, R11 ;  /* 0x0000000826277824 */ /* 0x042fe400078e020b */
[C---:B------:R-:W-:Y:S02]  /*1db0*/  IMAD R41, R38.reuse, 0x4, R7 ;  /* 0x0000000426297824 */ /* 0x040fe400078e0207 */
[----:B------:R-:W-:Y:S01]  /*1dc0*/  IMAD R43, R38, 0x4, R6 ;  /* 0x00000004262b7824 */ /* 0x000fe200078e0206 */
[----:B------:R-:W-:Y:S04]  /*1dd0*/  STS.64 [R39], RZ ;  /* 0x000000ff27007388 */ /* 0x000fe80000000a00 */
        /* <DEDUP_REMOVED lines=9> */
[----:B------:R-:W0:Y:S02]  /*1e70*/  I2F.F64 R22, R22 ;  /* 0x0000001600167312 */ /* 0x000e240000201c00 */
[----:B------:R-:W-:-:S06]  /*1e80*/  IMAD R24, R24, R24, RZ ;  /* 0x0000001818187224 */ /* 0x000fcc00078e02ff */
[----:B------:R-:W1:Y:S08]  /*1e90*/  I2F.F64.U32 R24, R24 ;  /* 0x0000001800187312 */ /* 0x000e700000201800 */
[----:B0-----:R-:W0:Y:S01]  /*1ea0*/  MUFU.RCP64H R15, R23 ;  /* 0x00000017000f7308 */ /* 0x001e220000001800 */
[----:B-1----:R-:W-:Y:S01]  /*1eb0*/  FSETP.GEU.AND P2, PT, |R25|, 6.5827683646048100446e-37, PT ;  /* 0x036000001900780b */ /* 0x002fe20003f4e200 */
        /* <DEDUP_REMOVED lines=15> */
.L_x_29:
[----:B------:R-:W-:Y:S05]  /*1fb0*/  BSYNC.RECONVERGENT B4 ;  /* 0x0000000000047941 */ /* 0x000fea0003800200 */
.L_x_28:
[----:B------:R1:W-:Y:S02]  /*1fc0*/  STS.64 [R39], R12 ;  /* 0x0000000c27007388 */ /* 0x0003e40000000a00 */
.L_x_27:
[----:B------:R-:W-:Y:S05]  /*1fd0*/  BSYNC.RECONVERGENT B3 ;  /* 0x0000000000037941 */ /* 0x000fea0003800200 */
.L_x_26:
[----:B------:R-:W-:Y:S01]  /*1fe0*/  ISETP.NE.AND P0, PT, R37, 0x1, PT ;  /* 0x000000012500780c */ /* 0x000fe20003f05270 */
[----:B-1----:R-:W-:-:S12]  /*1ff0*/  IMAD.MOV.U32 R12, RZ, RZ, R4 ;  /* 0x000000ffff0c7224 */ /* 0x002fd800078e0004 */
[----:B------:R-:W-:Y:S05]  /*2000*/  @!P0 BRA `(.L_x_21) ;  /* 0x00000000008c8947 */ /* 0x000fea0003800000 */
[C---:B------:R-:W-:Y:S02]  /*2010*/  IMAD R39, R38.reuse, 0x8, R39 ;  /* 0x0000000826277824 */ /* 0x040fe400078e0227 */
[C---:B------:R-:W-:Y:S02]  /*2020*/  IMAD R25, R38.reuse, 0x4, R41 ;  /* 0x0000000426197824 */ /* 0x040fe400078e0229 */
[----:B------:R-:W-:Y:S01]  /*2030*/  IMAD R24, R38, 0x4, R43 ;  /* 0x0000000426187824 */ /* 0x000fe200078e022b */
[----:B------:R-:W-:Y:S01]  /*2040*/  STS.64 [R39], RZ ;  /* 0x000000ff27007388 */ /* 0x000fe20000000a00 */
[----:B------:R-:W-:-:S03]  /*2050*/  IMAD.MOV.U32 R12, RZ, RZ, R9 ;  /* 0x000000ffff0c7224 */ /* 0x000fc600078e0009 */
        /* <DEDUP_REMOVED lines=27> */
.L_x_31:
[----:B------:R-:W-:Y:S05]  /*2210*/  BSYNC.RECONVERGENT B3 ;  /* 0x0000000000037941 */ /* 0x000fea0003800200 */
.L_x_30:
[----:B------:R1:W-:Y:S01]  /*2220*/  STS.64 [R39], R14 ;  /* 0x0000000e27007388 */ /* 0x0003e20000000a00 */
[----:B------:R-:W-:-:S07]  /*2230*/  IMAD.MOV.U32 R12, RZ, RZ, R9 ;  /* 0x000000ffff0c7224 */ /* 0x000fce00078e0009 */
.L_x_21:
[----:B------:R-:W-:Y:S05]  /*2240*/  BSYNC.RECONVERGENT B2 ;  /* 0x0000000000027941 */ /* 0x000fea0003800200 */
.L_x_20:
[----:B------:R-:W-:-:S13]  /*2250*/  ISETP.GE.U32.AND P0, PT, R2, 0x3, PT ;  /* 0x000000030200780c */ /* 0x000fda0003f06070 */
[----:B------:R-:W-:Y:S05]  /*2260*/  @!P0 BRA `(.L_x_19) ;  /* 0x0000000800608947 */ /* 0x000fea0003800000 */
.L_x_48:
[----:B--2---:R-:W2:Y:S01]  /*2270*/  S2UR UR8, SR_CgaCtaId ;  /* 0x00000000000879c3 */ /* 0x004ea20000008800 */
[----:B------:R-:W-:Y:S01]  /*2280*/  UMOV UR5, 0x400 ;  /* 0x0000040000057882 */ /* 0x000fe20000000000 */
[----:B------:R-:W-:Y:S01]  /*2290*/  BSSY.RECONVERGENT B2, `(.L_x_32) ;  /* 0x0000028000027945 */ /* 0x000fe20003800200 */
[----:B------:R-:W-:Y:S02]  /*22a0*/  UIADD3 UR6, UPT, UPT, UR5, 0x1000, URZ ;  /* 0x0000100005067890 */ /* 0x000fe4000fffe0ff */
[----:B------:R-:W-:Y:S02]  /*22b0*/  UIADD3 UR9, UPT, UPT, UR5, 0xc00, URZ ;  /* 0x00000c0005097890 */ /* 0x000fe4000fffe0ff */
[----:B------:R-:W-:Y:S02]  /*22c0*/  UIADD3 UR5, UPT, UPT, UR5, 0x800, URZ ;  /* 0x0000080005057890 */ /* 0x000fe4000fffe0ff */
[----:B--2---:R-:W-:Y:S02]  /*22d0*/  ULEA UR6, UR8, UR6, 0x18 ;  /* 0x0000000608067291 */ /* 0x004fe4000f8ec0ff */
[----:B------:R-:W-:-:S02]  /*22e0*/  ULEA UR9, UR8, UR9, 0x18 ;  /* 0x0000000908097291 */ /* 0x000fc4000f8ec0ff */
[----:B------:R-:W-:Y:S02]  /*22f0*/  ULEA UR5, UR8, UR5, 0x18 ;  /* 0x0000000508057291 */ /* 0x000fe4000f8ec0ff */
[C---:B------:R-:W-:Y:S02]  /*2300*/  LEA R38, R12.reuse, UR6, 0x3 ;  /* 0x000000060c267c11 */ /* 0x040fe4000f8e18ff */
[C---:B------:R-:W-:Y:S02]  /*2310*/  LEA R40, R12.reuse, UR9, 0x2 ;  /* 0x000000090c287c11 */ /* 0x040fe4000f8e10ff */
[----:B------:R-:W-:Y:S01]  /*2320*/  LEA R42, R12, UR5, 0x2 ;  /* 0x000000050c2a7c11 */ /* 0x000fe2000f8e10ff */
[----:B------:R-:W-:Y:S04]  /*2330*/  STS.64 [R38], RZ ;  /* 0x000000ff26007388 */ /* 0x000fe80000000a00 */
[----:B------:R-:W2:Y:S04]  /*2340*/  LDS R27, [R40] ;  /* 0x00000000281b7984 */ /* 0x000ea80000000800 */
[----:B------:R-:W3:Y:S01]  /*2350*/  LDS R26, [R42] ;  /* 0x000000002a1a7984 */ /* 0x000ee20000000800 */
[----:B--2---:R-:W-:-:S05]  /*2360*/  IMAD.MOV R13, RZ, RZ, -R27 ;  /* 0x000000ffff0d7224 */ /* 0x004fca00078e0a1b */
[----:B---3--:R-:W-:-:S13]  /*2370*/  ISETP.NE.AND P0, PT, R26, R13, PT ;  /* 0x0000000d1a00720c */ /* 0x008fda0003f05270 */
[----:B------:R-:W-:Y:S05]  /*2380*/  @!P0 BRA `(.L_x_33) ;  /* 0x0000000000608947 */ /* 0x000fea0003800000 */
[C-C-:B------:R-:W-:Y:S01]  /*2390*/  IMAD.IADD R22, R26.reuse, 0x1, R27.reuse ;  /* 0x000000011a167824 */ /* 0x140fe200078e021b */
[----:B------:R-:W-:Y:S01]  /*23a0*/  BSSY.RECONVERGENT B3, `(.L_x_34) ;  /* 0x0000015000037945 */ /* 0x000fe20003800200 */
[----:B-1----:R-:W-:Y:S02]  /*23b0*/  IMAD.MOV.U32 R14, RZ, RZ, 0x1 ;  /* 0x00000001ff0e7424 */ /* 0x002fe400078e00ff */
[----:B------:R-:W-:Y:S02]  /*23c0*/  IMAD.IADD R13, R26, 0x1, -R27 ;  /* 0x000000011a0d7824 */ /* 0x000fe400078e0a1b */
[----:B------:R-:W0:Y:S08]  /*23d0*/  I2F.F64 R22, R22 ;  /* 0x0000001600167312 */ /* 0x000e300000201c00 */
[----:B0-----:R-:W0:Y:S02]  /*23e0*/  MUFU.RCP64H R15, R23 ;  /* 0x00000017000f7308 */ /* 0x001e240000001800 */
[----:B0-----:R-:W-:-:S08]  /*23f0*/  DFMA R24, -R22, R14, 1 ;  /* 0x3ff000001618742b */ /* 0x001fd0000000010e */
[----:B------:R-:W-:-:S08]  /*2400*/  DFMA R24, R24, R24, R24 ;  /* 0x000000181818722b */ /* 0x000fd00000000018 */
[----:B------:R-:W-:Y:S01]  /*2410*/  DFMA R14, R14, R24, R14 ;  /* 0x000000180e0e722b */ /* 0x000fe2000000000e */
[----:B------:R-:W-:-:S07]  /*2420*/  IMAD R24, R13, R13, RZ ;  /* 0x0000000d0d187224 */ /* 0x000fce00078e02ff */
[----:B------:R-:W-:Y:S01]  /*2430*/  DFMA R28, -R22, R14, 1 ;  /* 0x3ff00000161c742b */ /* 0x000fe2000000010e */
[----:B------:R-:W0:Y:S07]  /*2440*/  I2F.F64.U32 R24, R24 ;  /* 0x0000001800187312 */ /* 0x000e2e0000201800 */
[----:B------:R-:W-:-:S08]  /*2450*/  DFMA R28, R14, R28, R14 ;  /* 0x0000001c0e1c722b */ /* 0x000fd0000000000e */
[----:B0-----:R-:W-:Y:S01]  /*2460*/  DMUL R26, R24, R28 ;  /* 0x0000001c181a7228 */ /* 0x001fe20000000000 */
[----:B------:R-:W-:-:S07]  /*2470*/  FSETP.GEU.AND P2, PT, |R25|, 6.5827683646048100446e-37, PT ;  /* 0x036000001900780b */ /* 0x000fce0003f4e200 */
[----:B------:R-:W-:-:S08]  /*2480*/  DFMA R14, -R22, R26, R24 ;  /* 0x0000001a160e722b */ /* 0x000fd00000000118 */
[----:B------:R-:W-:-:S10]  /*2490*/  DFMA R14, R28, R14, R26 ;  /* 0x0000000e1c0e722b */ /* 0x000fd4000000001a */
[----:B------:R-:W-:-:S05]  /*24a0*/  FFMA R13, RZ, R23, R15 ;  /* 0x00000017ff0d7223 */ /* 0x000fca000000000f */
[----:B------:R-:W-:-:S13]  /*24b0*/  FSETP.GT.AND P0, PT, |R13|, 1.469367938527859385e-39, PT ;  /* 0x001000000d00780b */ /* 0x000fda0003f04200 */
[----:B------:R-:W-:Y:S05]  /*24c0*/  @P0 BRA P2, `(.L_x_35) ;  /* 0x0000000000080947 */ /* 0x000fea0001000000 */
[----:B------:R-:W-:-:S07]  /*24d0*/  MOV R32, 0x24f0 ;  /* 0x000024f000207802 */ /* 0x000fce0000000f00 */
[----:B-----5:R-:W-:Y:S05]  /*24e0*/  CALL.REL.NOINC `($__internal_0_$__cuda_sm20_div_rn_f64_full) ;  /* 0x0000001000887944 */ /* 0x020fea0003c00000 */
.L_x_35:
[----:B------:R-:W-:Y:S05]  /*24f0*/  BSYNC.RECONVERGENT B3 ;  /* 0x0000000000037941 */ /* 0x000fea0003800200 */
.L_x_34:
[----:B------:R2:W-:Y:S02]  /*2500*/  STS.64 [R38], R14 ;  /* 0x0000000e26007388 */ /* 0x0005e40000000a00 */
.L_x_33:
[----:B------:R-:W-:Y:S05]  /*2510*/  BSYNC.RECONVERGENT B2 ;  /* 0x0000000000027941 */ /* 0x000fea0003800200 */
.L_x_32:
[----:B------:R-:W2:Y:S01]  /*2520*/  LDC R37, c[0x0][0x360] ;  /* 0x0000d800ff257b82 */ /* 0x000ea20000000800 */
[----:B------:R-:W-:Y:S01]  /*2530*/  BSSY.RECONVERGENT B2, `(.L_x_36) ;  /* 0x0000022000027945 */ /* 0x000fe20003800200 */
[C---:B--2---:R-:W-:Y:S02]  /*2540*/  IMAD R38, R37.reuse, 0x8, R38 ;  /* 0x0000000825267824 */ /* 0x044fe400078e0226 */
[C---:B------:R-:W-:Y:S02]  /*2550*/  IMAD R40, R37.reuse, 0x4, R40 ;  /* 0x0000000425287824 */ /* 0x040fe400078e0228 */
[----:B------:R-:W-:Y:S01]  /*2560*/  IMAD R42, R37, 0x4, R42 ;  /* 0x00000004252a7824 */ /* 0x000fe200078e022a */
        /* <DEDUP_REMOVED lines=8> */
[----:B------:R-:W-:Y:S02]  /*25f0*/  IMAD.MOV.U32 R24, RZ, RZ, 0x1 ;  /* 0x00000001ff187424 */ /* 0x000fe400078e00ff */
[----:B------:R-:W-:Y:S02]  /*2600*/  IMAD.IADD R13, R26, 0x1, -R27 ;  /* 0x000000011a0d7824 */ /* 0x000fe400078e0a1b */
[----:B------:R-:W2:Y:S08]  /*2610*/  I2F.F64 R22, R22 ;  /* 0x0000001600167312 */ /* 0x000eb00000201c00 */
[----:B--2---:R-:W0:Y:S02]  /*2620*/  MUFU.RCP64H R25, R23 ;  /* 0x0000001700197308 */ /* 0x004e240000001800 */
[----:B01----:R-:W-:-:S08]  /*2630*/  DFMA R14, -R22, R24, 1 ;  /* 0x3ff00000160e742b */ /* 0x003fd00000000118 */
        /* <DEDUP_REMOVED lines=15> */
.L_x_39:
[----:B------:R-:W-:Y:S05]  /*2730*/  BSYNC.RECONVERGENT B3 ;  /* 0x0000000000037941 */ /* 0x000fea0003800200 */
.L_x_38:
[----:B------:R2:W-:Y:S02]  /*2740*/  STS.64 [R38], R14 ;  /* 0x0000000e26007388 */ /* 0x0005e40000000a00 */
.L_x_37:
[----:B------:R-:W-:Y:S05]  /*2750*/  BSYNC.RECONVERGENT B2 ;  /* 0x0000000000027941 */ /* 0x000fea0003800200 */
.L_x_36:
[C---:B--2---:R-:W-:Y:S01]  /*2760*/  IMAD R38, R37.reuse, 0x8, R38 ;  /* 0x0000000825267824 */ /* 0x044fe200078e0226 */
[----:B------:R-:W-:Y:S01]  /*2770*/  BSSY.RECONVERGENT B2, `(.L_x_40) ;  /* 0x0000021000027945 */ /* 0x000fe20003800200 */
        /* <DEDUP_REMOVED lines=30> */
.L_x_43:
[----:B------:R-:W-:Y:S05]  /*2960*/  BSYNC.RECONVERGENT B3 ;  /* 0x0000000000037941 */ /* 0x000fea0003800200 */
.L_x_42:
[----:B------:R2:W-:Y:S02]  /*2970*/  STS.64 [R38], R14 ;  /* 0x0000000e26007388 */ /* 0x0005e40000000a00 */
.L_x_41:
[----:B------:R-:W-:Y:S05]  /*2980*/  BSYNC.RECONVERGENT B2 ;  /* 0x0000000000027941 */ /* 0x000fea0003800200 */
.L_x_40:
        /* <DEDUP_REMOVED lines=32> */
.L_x_47:
[----:B------:R-:W-:Y:S05]  /*2b90*/  BSYNC.RECONVERGENT B3 ;  /* 0x0000000000037941 */ /* 0x000fea0003800200 */
.L_x_46:
[----:B------:R2:W-:Y:S02]  /*2ba0*/  STS.64 [R38], R14 ;  /* 0x0000000e26007388 */ /* 0x0005e40000000a00 */
.L_x_45:
[----:B------:R-:W-:Y:S05]  /*2bb0*/  BSYNC.RECONVERGENT B2 ;  /* 0x0000000000027941 */ /* 0x000fea0003800200 */
.L_x_44:
[----:B------:R-:W-:-:S05]  /*2bc0*/  IMAD R12, R37, 0x4, R12 ;  /* 0x00000004250c7824 */ /* 0x000fca00078e020c */
[----:B------:R-:W-:-:S13]  /*2bd0*/  ISETP.GE.U32.AND P0, PT, R12, 0x100, PT ;  /* 0x000001000c00780c */ /* 0x000fda0003f06070 */
[----:B------:R-:W-:Y:S05]  /*2be0*/  @!P0 BRA `(.L_x_48) ;  /* 0xfffffff400a08947 */ /* 0x000fea000383ffff */
.L_x_19:
[----:B------:R-:W-:Y:S05]  /*2bf0*/  BSYNC.RECONVERGENT B0 ;  /* 0x0000000000007941 */ /* 0x000fea0003800200 */
.L_x_18:
[----:B------:R-:W3:Y:S01]  /*2c00*/  @!P1 S2R R27, SR_CgaCtaId ;  /* 0x00000000001b9919 */ /* 0x000ee20000008800 */
[----:B------:R-:W-:Y:S01]  /*2c10*/  BAR.SYNC.DEFER_BLOCKING 0x0 ;  /* 0x0000000000007b1d */ /* 0x000fe20000010000 */
[C---:B------:R-:W-:Y:S02]  /*2c20*/  ISETP.GT.U32.AND P6, PT, R0.reuse, 0x7f, PT ;  /* 0x0000007f0000780c */ /* 0x040fe40003fc4070 */
[C---:B------:R-:W-:Y:S02]  /*2c30*/  ISETP.GT.U32.AND P5, PT, R0.reuse, 0x3f, PT ;  /* 0x0000003f0000780c */ /* 0x040fe40003fa4070 */
[C---:B------:R-:W-:Y:S01]  /*2c40*/  ISETP.GT.U32.AND P4, PT, R0.reuse, 0x1f, PT ;  /* 0x0000001f0000780c */ /* 0x040fe20003f84070 */
[----:B------:R-:W-:Y:S01]  /*2c50*/  BSSY.RECONVERGENT B0, `(.L_x_49) ;  /* 0x0000012000007945 */ /* 0x000fe20003800200 */
[C---:B------:R-:W-:Y:S02]  /*2c60*/  ISETP.GT.U32.AND P3, PT, R0.reuse, 0xf, PT ;  /* 0x0000000f0000780c */ /* 0x040fe40003f64070 */
[----:B------:R-:W-:-:S02]  /*2c70*/  ISETP.GT.U32.AND P2, PT, R0, 0x7, PT ;  /* 0x000000070000780c */ /* 0x000fc40003f44070 */
[----:B------:R-:W-:-:S03]  /*2c80*/  ISETP.GT.U32.AND P0, PT, R0, 0x3, PT ;  /* 0x000000030000780c */ /* 0x000fc60003f04070 */
[----:B------:R-:W-:Y:S10]  /*2c90*/  @P6 BRA `(.L_x_50) ;  /* 0x0000000000346947 */ /* 0x000ff40003800000 */
[----:B------:R-:W4:Y:S01]  /*2ca0*/  S2R R13, SR_CgaCtaId ;  /* 0x00000000000d7919 */ /* 0x000f220000008800 */
[----:B------:R-:W-:Y:S01]  /*2cb0*/  MOV R12, 0x400 ;  /* 0x00000400000c7802 */ /* 0x000fe20000000f00 */
[----:B------:R-:W-:-:S04]  /*2cc0*/  IMAD.MOV.U32 R22, RZ, RZ, R0 ;  /* 0x000000ffff167224 */ /* 0x000fc800078e0000 */
[----:B------:R-:W-:-:S05]  /*2cd0*/  VIADD R12, R12, 0x1000 ;  /* 0x000010000c0c7836 */ /* 0x000fca0000000000 */
[----:B----4-:R-:W-:-:S07]  /*2ce0*/  LEA R25, R13, R12, 0x18 ;  /* 0x0000000c0d197211 */ /* 0x010fce00078ec0ff */
.L_x_51:
[C---:B----4-:R-:W-:Y:S02]  /*2cf0*/  IMAD R23, R22.reuse, 0x8, R25 ;  /* 0x0000000816177824 */ /* 0x050fe400078e0219 */
[----:B------:R-:W-:-:S03]  /*2d00*/  VIADD R22, R22, UR13 ;  /* 0x0000000d16167c36 */ /* 0x000fc60008000000 */
[----:B------:R-:W-:Y:S02]  /*2d10*/  LDS.64 R12, [R23] ;  /* 0x00000000170c7984 */ /* 0x000fe40000000a00 */
[----:B------:R-:W-:Y:S02]  /*2d20*/  ISETP.GE.U32.AND P6, PT, R22, 0x80, PT ;  /* 0x000000801600780c */ /* 0x000fe40003fc6070 */
[----:B012---:R-:W0:Y:S02]  /*2d30*/  LDS.64 R14, [R23+0x400] ;  /* 0x00040000170e7984 */ /* 0x007e240000000a00 */
[----:B0-----:R-:W-:-:S07]  /*2d40*/  DADD R12, R12, R14 ;  /* 0x000000000c0c7229 */ /* 0x001fce000000000e */
[----:B------:R4:W-:Y:S02]  /*2d50*/  STS.64 [R23], R12 ;  /* 0x0000000c17007388 */ /* 0x0009e40000000a00 */
[----:B------:R-:W-:Y:S05]  /*2d60*/  @!P6 BRA `(.L_x_51) ;  /* 0xfffffffc00e0e947 */ /* 0x000fea000383ffff */
.L_x_50:
[----:B------:R-:W-:Y:S05]  /*2d70*/  BSYNC.RECONVERGENT B0 ;  /* 0x0000000000007941 */ /* 0x000fea0003800200 */
.L_x_49:
[----:B------:R-:W-:Y:S01]  /*2d80*/  @!P1 MOV R22, 0x400 ;  /* 0x0000040000169802 */ /* 0x000fe20000000f00 */
[----:B------:R-:W-:Y:S01]  /*2d90*/  BAR.SYNC.DEFER_BLOCKING 0x0 ;  /* 0x0000000000007b1d */ /* 0x000fe20000010000 */
[----:B------:R-:W-:Y:S02]  /*2da0*/  ISETP.GT.U32.AND P6, PT, R0, 0x1, PT ;  /* 0x000000010000780c */ /* 0x000fe40003fc4070 */
[----:B---3--:R-:W-:-:S03]  /*2db0*/  @!P1 LEA R22, R27, R22, 0x18 ;  /* 0x000000161b169211 */ /* 0x008fc600078ec0ff */
[----:B------:R-:W-:Y:S04]  /*2dc0*/  BSSY.RECONVERGENT B0, `(.L_x_52) ;  /* 0x000000f000007945 */ /* 0x000fe80003800200 */
[----:B------:R-:W-:Y:S05]  /*2dd0*/  @P5 BRA `(.L_x_53) ;  /* 0x0000000000345947 */ /* 0x000fea0003800000 */
[----:B----4-:R-:W3:Y:S01]  /*2de0*/  S2R R13, SR_CgaCtaId ;  /* 0x00000000000d7919 */ /* 0x010ee20000008800 */
[----:B------:R-:W-:Y:S01]  /*2df0*/  MOV R12, 0x400 ;  /* 0x00000400000c7802 */ /* 0x000fe20000000f00 */
[----:B------:R-:W-:-:S04]  /*2e00*/  IMAD.MOV.U32 R23, RZ, RZ, R0 ;  /* 0x000000ffff177224 */ /* 0x000fc800078e0000 */
[----:B------:R-:W-:-:S05]  /*2e10*/  VIADD R12, R12, 0x1000 ;  /* 0x000010000c0c7836 */ /* 0x000fca0000000000 */
[----:B---3--:R-:W-:-:S07]  /*2e20*/  LEA R24, R13, R12, 0x18 ;  /* 0x0000000c0d187211 */ /* 0x008fce00078ec0ff */
.L_x_54:
[C---:B---3--:R-:W-:Y:S02]  /*2e30*/  IMAD R25, R23.reuse, 0x8, R24 ;  /* 0x0000000817197824 */ /* 0x048fe400078e0218 */
[----:B------:R-:W-:-:S03]  /*2e40*/  VIADD R23, R23, UR13 ;  /* 0x0000000d17177c36 */ /* 0x000fc60008000000 */
[----:B------:R-:W-:Y:S02]  /*2e50*/  LDS.64 R12, [R25] ;  /* 0x00000000190c7984 */ /* 0x000fe40000000a00 */
[----:B------:R-:W-:Y:S02]  /*2e60*/  ISETP.GE.U32.AND P5, PT, R23, 0x40, PT ;  /* 0x000000401700780c */ /* 0x000fe40003fa6070 */
[----:B012---:R-:W0:Y:S02]  /*2e70*/  LDS.64 R14, [R25+0x200] ;  /* 0x00020000190e7984 */ /* 0x007e240000000a00 */
[----:B0-----:R-:W-:-:S07]  /*2e80*/  DADD R12, R12, R14 ;  /* 0x000000000c0c7229 */ /* 0x001fce000000000e */
[----:B------:R3:W-:Y:S02]  /*2e90*/  STS.64 [R25], R12 ;  /* 0x0000000c19007388 */ /* 0x0007e40000000a00 */
[----:B------:R-:W-:Y:S05]  /*2ea0*/  @!P5 BRA `(.L_x_54) ;  /* 0xfffffffc00e0d947 */ /* 0x000fea000383ffff */
.L_x_53:
[----:B------:R-:W-:Y:S05]  /*2eb0*/  BSYNC.RECONVERGENT B0 ;  /* 0x0000000000007941 */ /* 0x000fea0003800200 */
.L_x_52:
[----:B------:R-:W-:Y:S06]  /*2ec0*/  BAR.SYNC.DEFER_BLOCKING 0x0 ;  /* 0x0000000000007b1d */ /* 0x000fec0000010000 */
[----:B------:R-:W-:Y:S04]  /*2ed0*/  BSSY.RECONVERGENT B0, `(.L_x_55) ;  /* 0x000000f000007945 */ /* 0x000fe80003800200 */
[----:B------:R-:W-:Y:S05]  /*2ee0*/  @P4 BRA `(.L_x_56) ;  /* 0x0000000000344947 */ /* 0x000fea0003800000 */
[----:B---34-:R-:W3:Y:S01]  /*2ef0*/  S2R R13, SR_CgaCtaId ;  /* 0x00000000000d7919 */ /* 0x018ee20000008800 */
[----:B------:R-:W-:Y:S01]  /*2f00*/  MOV R12, 0x400 ;  /* 0x00000400000c7802 */ /* 0x000fe20000000f00 */
[----:B------:R-:W-:-:S04]  /*2f10*/  IMAD.MOV.U32 R23, RZ, RZ, R0 ;  /* 0x000000ffff177224 */ /* 0x000fc800078e0000 */
[----:B------:R-:W-:-:S05]  /*2f20*/  VIADD R12, R12, 0x1000 ;  /* 0x000010000c0c7836 */ /* 0x000fca0000000000 */
[----:B---3--:R-:W-:-:S07]  /*2f30*/  LEA R24, R13, R12, 0x18 ;  /* 0x0000000c0d187211 */ /* 0x008fce00078ec0ff */
.L_x_57:
[C---:B0-----:R-:W-:Y:S02]  /*2f40*/  IMAD R25, R23.reuse, 0x8, R24 ;  /* 0x0000000817197824 */ /* 0x041fe400078e0218 */
[----:B------:R-:W-:-:S03]  /*2f50*/  VIADD R23, R23, UR13 ;  /* 0x0000000d17177c36 */ /* 0x000fc60008000000 */
[----:B------:R-:W-:Y:S02]  /*2f60*/  LDS.64 R12, [R25] ;  /* 0x00000000190c7984 */ /* 0x000fe40000000a00 */
[----:B------:R-:W-:Y:S02]  /*2f70*/  ISETP.GE.U32.AND P4, PT, R23, 0x20, PT ;  /* 0x000000201700780c */ /* 0x000fe40003f86070 */
[----:B012---:R-:W0:Y:S02]  /*2f80*/  LDS.64 R14, [R25+0x100] ;  /* 0x00010000190e7984 */ /* 0x007e240000000a00 */
[----:B0-----:R-:W-:-:S07]  /*2f90*/  DADD R12, R12, R14 ;  /* 0x000000000c0c7229 */ /* 0x001fce000000000e */
[----:B------:R0:W-:Y:S02]  /*2fa0*/  STS.64 [R25], R12 ;  /* 0x0000000c19007388 */ /* 0x0001e40000000a00 */
[----:B------:R-:W-:Y:S05]  /*2fb0*/  @!P4 BRA `(.L_x_57) ;  /* 0xfffffffc00e0c947 */ /* 0x000fea000383ffff */
.L_x_56:
[----:B------:R-:W-:Y:S05]  /*2fc0*/  BSYNC.RECONVERGENT B0 ;  /* 0x0000000000007941 */ /* 0x000fea0003800200 */
.L_x_55:
[----:B------:R-:W-:Y:S06]  /*2fd0*/  BAR.SYNC.DEFER_BLOCKING 0x0 ;  /* 0x0000000000007b1d */ /* 0x000fec0000010000 */
[----:B------:R-:W-:Y:S04]  /*2fe0*/  BSSY.RECONVERGENT B0, `(.L_x_58) ;  /* 0x000000f000007945 */ /* 0x000fe80003800200 */
[----:B------:R-:W-:Y:S05]  /*2ff0*/  @P3 BRA `(.L_x_59) ;  /* 0x0000000000343947 */ /* 0x000fea0003800000 */
[----:B0--34-:R-:W0:Y:S01]  /*3000*/  S2R R13, SR_CgaCtaId ;  /* 0x00000000000d7919 */ /* 0x019e220000008800 */
[----:B------:R-:W-:Y:S01]  /*3010*/  MOV R12, 0x400 ;  /* 0x00000400000c7802 */ /* 0x000fe20000000f00 */
[----:B------:R-:W-:-:S04]  /*3020*/  IMAD.MOV.U32 R23, RZ, RZ, R0 ;  /* 0x000000ffff177224 */ /* 0x000fc800078e0000 */
[----:B------:R-:W-:-:S05]  /*3030*/  VIADD R12, R12, 0x1000 ;  /* 0x000010000c0c7836 */ /* 0x000fca0000000000 */
[----:B0-----:R-:W-:-:S07]  /*3040*/  LEA R24, R13, R12, 0x18 ;  /* 0x0000000c0d187211 */ /* 0x001fce00078ec0ff */
.L_x_60:
[C---:B0-----:R-:W-:Y:S02]  /*3050*/  IMAD R25, R23.reuse, 0x8, R24 ;  /* 0x0000000817197824 */ /* 0x041fe400078e0218 */
[----:B------:R-:W-:-:S03]  /*3060*/  VIADD R23, R23, UR13 ;  /* 0x0000000d17177c36 */ /* 0x000fc60008000000 */
[----:B------:R-:W-:Y:S02]  /*3070*/  LDS.64 R12, [R25] ;  /* 0x00000000190c7984 */ /* 0x000fe40000000a00 */
[----:B------:R-:W-:Y:S02]  /*3080*/  ISETP.GE.U32.AND P3, PT, R23, 0x10, PT ;  /* 0x000000101700780c */ /* 0x000fe40003f66070 */
[----:B-12---:R-:W0:Y:S02]  /*3090*/  LDS.64 R14, [R25+0x80] ;  /* 0x00008000190e7984 */ /* 0x006e240000000a00 */
[----:B0-----:R-:W-:-:S07]  /*30a0*/  DADD R12, R12, R14 ;  /* 0x000000000c0c7229 */ /* 0x001fce000000000e */
[----:B------:R0:W-:Y:S02]  /*30b0*/  STS.64 [R25], R12 ;  /* 0x0000000c19007388 */ /* 0x0001e40000000a00 */
[----:B------:R-:W-:Y:S05]  /*30c0*/  @!P3 BRA `(.L_x_60) ;  /* 0xfffffffc00e0b947 */ /* 0x000fea000383ffff */
.L_x_59:
[----:B------:R-:W-:Y:S05]  /*30d0*/  BSYNC.RECONVERGENT B0 ;  /* 0x0000000000007941 */ /* 0x000fea0003800200 */
.L_x_58:
        /* <DEDUP_REMOVED lines=8> */
.L_x_63:
        /* <DEDUP_REMOVED lines=8> */
.L_x_62:
[----:B------:R-:W-:Y:S05]  /*31e0*/  BSYNC.RECONVERGENT B0 ;  /* 0x0000000000007941 */ /* 0x000fea0003800200 */
.L_x_61:
        /* <DEDUP_REMOVED lines=8> */
.L_x_66:
        /* <DEDUP_REMOVED lines=8> */
.L_x_65:
[----:B------:R-:W-:Y:S05]  /*32f0*/  BSYNC.RECONVERGENT B0 ;  /* 0x0000000000007941 */ /* 0x000fea0003800200 */
.L_x_64:
        /* <DEDUP_REMOVED lines=8> */
.L_x_69:
        /* <DEDUP_REMOVED lines=8> */
.L_x_68:
[----:B------:R-:W-:Y:S05]  /*3400*/  BSYNC.RECONVERGENT B0 ;  /* 0x0000000000007941 */ /* 0x000fea0003800200 */
.L_x_67:
[----:B------:R-:W-:Y:S01]  /*3410*/  BAR.SYNC.DEFER_BLOCKING 0x0 ;  /* 0x0000000000007b1d */ /* 0x000fe20000010000 */
[----:B------:R-:W-:-:S05]  /*3420*/  ISETP.NE.AND P0, PT, R0, RZ, PT ;  /* 0x000000ff0000720c */ /* 0x000fca0003f05270 */
[----:B01234-:R-:W0:Y:S02]  /*3430*/  @!P1 LDS.128 R12, [R22+0x1000] ;  /* 0x00100000160c9984 */ /* 0x01fe240000000c00 */
[----:B0-----:R-:W-:-:S07]  /*3440*/  @!P1 DADD R12, R12, R14 ;  /* 0x000000000c0c9229 */ /* 0x001fce000000000e */
[----:B------:R0:W-:Y:S01]  /*3450*/  @!P1 STS.64 [R22+0x1000], R12 ;  /* 0x0010000c16009388 */ /* 0x0001e20000000a00 */
[----:B------:R-:W-:Y:S08]  /*3460*/  BAR.SYNC.DEFER_BLOCKING 0x0 ;  /* 0x0000000000007b1d */ /* 0x000ff00000010000 */
[----:B------:R-:W-:Y:S06]  /*3470*/  BAR.SYNC.DEFER_BLOCKING 0x0 ;  /* 0x0000000000007b1d */ /* 0x000fec0000010000 */
[----:B------:R-:W-:Y:S05]  /*3480*/  @P0 BRA `(.L_x_70) ;  /* 0x0000000000940947 */ /* 0x000fea0003800000 */
[----:B------:R-:W1:Y:S01]  /*3490*/  S2UR UR5, SR_CgaCtaId ;  /* 0x00000000000579c3 */ /* 0x000e620000008800 */
[----:B------:R-:W-:Y:S01]  /*34a0*/  UMOV UR4, 0x400 ;  /* 0x0000040000047882 */ /* 0x000fe20000000000 */
[----:B------:R-:W-:Y:S01]  /*34b0*/  BSSY B0, `(.L_x_71) ;  /* 0x0000009000007945 */ /* 0x000fe20003800000 */
[----:B-1----:R-:W-:-:S09]  /*34c0*/  ULEA UR4, UR5, UR4, 0x18 ;  /* 0x0000000405047291 */ /* 0x002fd2000f8ec0ff */
[----:B------:R-:W1:Y:S04]  /*34d0*/  LDS R25, [UR4+0x1800] ;  /* 0x00180004ff197984 */ /* 0x000e680008000800 */
[----:B0-----:R-:W0:Y:S02]  /*34e0*/  LDS.64 R12, [UR4+0x1000] ;  /* 0x00100004ff0c7984 */ /* 0x001e240008000a00 */
.L_x_72:
[----:B-----5:R-:W2:Y:S04]  /*34f0*/  LD.E.STRONG.SYS R14, desc[UR14][R18.64+0x8] ;  /* 0x0000080e120e7980 */ /* 0x020ea8000c115900 */
[----:B------:R-:W2:Y:S01]  /*3500*/  LD.E.STRONG.SYS R15, desc[UR14][R18.64] ;  /* 0x0000000e120f7980 */ /* 0x000ea2000c115900 */
[----:B------:R-:W-:Y:S05]  /*3510*/  YIELD ;  /* 0x0000000000007946 */ /* 0x000fea0003800000 */
[----:B--2---:R-:W-:-:S13]  /*3520*/  ISETP.NE.AND P0, PT, R14, R15, PT ;  /* 0x0000000f0e00720c */ /* 0x004fda0003f05270 */
[----:B------:R-:W-:Y:S05]  /*3530*/  @!P0 BRA `(.L_x_72) ;  /* 0xfffffffc00ec8947 */ /* 0x000fea000383ffff */
[----:B------:R-:W-:Y:S05]  /*3540*/  BSYNC B0 ;  /* 0x0000000000007941 */ /* 0x000fea0003800000 */
.L_x_71:
[----:B------:R-:W2:Y:S02]  /*3550*/  LD.E.STRONG.SYS R14, desc[UR14][R18.64] ;  /* 0x0000000e120e7980 */ /* 0x000ea4000c115900 */
[----:B--2---:R-:W-:-:S05]  /*3560*/  IMAD.HI R15, R14, 0x66666667, RZ ;  /* 0x666666670e0f7827 */ /* 0x004fca00078e02ff */
[----:B------:R-:W-:-:S04]  /*3570*/  SHF.R.U32.HI R22, RZ, 0x1f, R15 ;  /* 0x0000001fff167819 */ /* 0x000fc8000001160f */
[----:B------:R-:W-:-:S05]  /*3580*/  LEA.HI.SX32 R15, R15, R22, 0x1e ;  /* 0x000000160f0f7211 */ /* 0x000fca00078ff2ff */
[----:B------:R-:W-:-:S04]  /*3590*/  IMAD R15, R15, -0xa, R14 ;  /* 0xfffffff60f0f7824 */ /* 0x000fc800078e020e */
[----:B------:R-:W-:-:S05]  /*35a0*/  IMAD.WIDE R14, R15, 0x8, R18 ;  /* 0x000000080f0e7825 */ /* 0x000fca00078e0212 */
[----:B0-----:R0:W-:Y:S04]  /*35b0*/  ST.E.64.STRONG.SYS desc[UR14][R14.64+0x38], R12 ;  /* 0x0000380c0e007985 */ /* 0x0011e8000c115b0e */
[----:B------:R-:W2:Y:S02]  /*35c0*/  LD.E.STRONG.SYS R22, desc[UR14][R18.64] ;  /* 0x0000000e12167980 */ /* 0x000ea4000c115900 */
[----:B--2---:R-:W-:-:S05]  /*35d0*/  IMAD.HI R23, R22, 0x66666667, RZ ;  /* 0x6666666716177827 */ /* 0x004fca00078e02ff */
[----:B------:R-:W-:-:S04]  /*35e0*/  SHF.R.U32.HI R24, RZ, 0x1f, R23 ;  /* 0x0000001fff187819 */ /* 0x000fc80000011617 */
[----:B------:R-:W-:-:S05]  /*35f0*/  LEA.HI.SX32 R23, R23, R24, 0x1e ;  /* 0x0000001817177211 */ /* 0x000fca00078ff2ff */
[----:B------:R-:W-:-:S04]  /*3600*/  IMAD R23, R23, -0xa, R22 ;  /* 0xfffffff617177824 */ /* 0x000fc800078e0216 */
[----:B------:R-:W-:-:S05]  /*3610*/  IMAD.WIDE R22, R23, 0x4, R18 ;  /* 0x0000000417167825 */ /* 0x000fca00078e0212 */
[----:B-1----:R1:W-:Y:S01]  /*3620*/  ST.E.STRONG.SYS desc[UR14][R22.64+0xc], R25 ;  /* 0x00000c1916007985 */ /* 0x0023e2000c11590e */
[----:B------:R-:W-:Y:S06]  /*3630*/  MEMBAR.SC.SYS ;  /* 0x0000000000007992 */ /* 0x000fec0000003000 */
[----:B------:R-:W-:-:S00]  /*3640*/  ERRBAR ;  /* 0x00000000000079ab */ /* 0x000fc00000000000 */
[----:B------:R-:W-:Y:S06]  /*3650*/  CGAERRBAR ;  /* 0x00000000000075ab */ /* 0x000fec0000000000 */
[----:B------:R-:W-:Y:S04]  /*3660*/  CCTL.IVALL ;  /* 0x00000000ff00798f */ /* 0x000fe80002000000 */
[----:B0-----:R-:W2:Y:S02]  /*3670*/  LD.E.STRONG.SYS R12, desc[UR14][R18.64] ;  /* 0x0000000e120c7980 */ /* 0x001ea4000c115900 */
[----:B--2---:R-:W-:-:S05]  /*3680*/  VIADD R13, R12, 0x1 ;  /* 0x000000010c0d7836 */ /* 0x004fca0000000000 */
[----:B------:R1:W-:Y:S01]  /*3690*/  ST.E.STRONG.SYS desc[UR14][R18.64], R13 ;  /* 0x0000000d12007985 */ /* 0x0003e2000c11590e */
[----:B------:R-:W-:Y:S06]  /*36a0*/  MEMBAR.SC.SYS ;  /* 0x0000000000007992 */ /* 0x000fec0000003000 */
[----:B------:R-:W-:-:S00]  /*36b0*/  ERRBAR ;  /* 0x00000000000079ab */ /* 0x000fc00000000000 */
[----:B------:R-:W-:Y:S06]  /*36c0*/  CGAERRBAR ;  /* 0x00000000000075ab */ /* 0x000fec0000000000 */
[----:B------:R-:W-:Y:S01]  /*36d0*/  CCTL.IVALL ;  /* 0x00000000ff00798f */ /* 0x000fe20002000000 */
.L_x_70:
[----:B------:R-:W-:Y:S05]  /*36e0*/  WARPSYNC.ALL ;  /* 0x0000000000007948 */ /* 0x000fea0003800000 */
[----:B------:R-:W-:Y:S06]  /*36f0*/  BAR.SYNC.DEFER_BLOCKING 0x0 ;  /* 0x0000000000007b1d */ /* 0x000fec0000010000 */
[----:B------:R-:W-:Y:S05]  /*3700*/  BRA `(.L_x_73) ;  /* 0xffffffcc00607947 */ /* 0x000fea000383ffff */
        .weak           $__internal_0_$__cuda_sm20_div_rn_f64_full
        .type           $__internal_0_$__cuda_sm20_div_rn_f64_full,@function
        .size           $__internal_0_$__cuda_sm20_div_rn_f64_full,(.L_x_107 - $__internal_0_$__cuda_sm20_div_rn_f64_full)
$__internal_0_$__cuda_sm20_div_rn_f64_full:
[C---:B------:R-:W-:Y:S01]  /*3710*/  FSETP.GEU.AND P0, PT, |R23|.reuse, 1.469367938527859385e-39, PT ;  /* 0x001000001700780b */ /* 0x040fe20003f0e200 */
[----:B------:R-:W-:Y:S01]  /*3720*/  IMAD.MOV.U32 R44, RZ, RZ, 0x1 ;  /* 0x00000001ff2c7424 */ /* 0x000fe200078e00ff */
[----:B------:R-:W-:Y:S01]  /*3730*/  LOP3.LUT R14, R23, 0x800fffff, RZ, 0xc0, !PT ;  /* 0x800fffff170e7812 */ /* 0x000fe200078ec0ff */
[----:B------:R-:W-:Y:S01]  /*3740*/  IMAD.MOV.U32 R33, RZ, RZ, 0x1ca00000 ;  /* 0x1ca00000ff217424 */ /* 0x000fe200078e00ff */
[C---:B------:R-:W-:Y:S01]  /*3750*/  FSETP.GEU.AND P3, PT, |R25|.reuse, 1.469367938527859385e-39, PT ;  /* 0x001000001900780b */ /* 0x040fe20003f6e200 */
[----:B------:R-:W-:Y:S01]  /*3760*/  BSSY.RECONVERGENT B1, `(.L_x_74) ;  /* 0x0000052000017945 */ /* 0x000fe20003800200 */
[----:B------:R-:W-:Y:S01]  /*3770*/  LOP3.LUT R15, R14, 0x3ff00000, RZ, 0xfc, !PT ;  /* 0x3ff000000e0f7812 */ /* 0x000fe200078efcff */
[----:B------:R-:W-:Y:S01]  /*3780*/  IMAD.MOV.U32 R14, RZ, RZ, R22 ;  /* 0x000000ffff0e7224 */ /* 0x000fe200078e0016 */
[----:B------:R-:W-:Y:S02]  /*3790*/  LOP3.LUT R13, R25, 0x7ff00000, RZ, 0xc0, !PT ;  /* 0x7ff00000190d7812 */ /* 0x000fe400078ec0ff */
[----:B------:R-:W-:-:S03]  /*37a0*/  LOP3.LUT R35, R23, 0x7ff00000, RZ, 0xc0, !PT ;  /* 0x7ff0000017237812 */ /* 0x000fc600078ec0ff */
[----:B------:R-:W-:Y:S01]  /*37b0*/  @!P0 DMUL R14, R22, 8.98846567431157953865e+307 ;  /* 0x7fe00000160e8828 */ /* 0x000fe20000000000 */
[----:B------:R-:W-:Y:S01]  /*37c0*/  ISETP.GE.U32.AND P2, PT, R13, R35, PT ;  /* 0x000000230d00720c */ /* 0x000fe20003f46070 */
[----:B------:R-:W-:Y:S02]  /*37d0*/  IMAD.MOV.U32 R34, RZ, RZ, R13 ;  /* 0x000000ffff227224 */ /* 0x000fe400078e000d */
[----:B------:R-:W-:Y:S02]  /*37e0*/  @!P3 LOP3.LUT R26, R23, 0x7ff00000, RZ, 0xc0, !PT ;  /* 0x7ff00000171ab812 */ /* 0x000fe400078ec0ff */
[----:B------:R-:W0:Y:S01]  /*37f0*/  MUFU.RCP64H R45, R15 ;  /* 0x0000000f002d7308 */ /* 0x000e220000001800 */
[----:B------:R-:W-:Y:S02]  /*3800*/  SEL R27, R33, 0x63400000, !P2 ;  /* 0x63400000211b7807 */ /* 0x000fe40005000000 */
[----:B------:R-:W-:Y:S02]  /*3810*/  @!P3 ISETP.GE.U32.AND P4, PT, R13, R26, PT ;  /* 0x0000001a0d00b20c */ /* 0x000fe40003f86070 */
[----:B------:R-:W-:-:S02]  /*3820*/  LOP3.LUT R27, R27, 0x800fffff, R25, 0xf8, !PT ;  /* 0x800fffff1b1b7812 */ /* 0x000fc400078ef819 */
[----:B------:R-:W-:Y:S02]  /*3830*/  @!P3 SEL R29, R33, 0x63400000, !P4 ;  /* 0x63400000211db807 */ /* 0x000fe40006000000 */
[----:B------:R-:W-:Y:S02]  /*3840*/  @!P0 LOP3.LUT R35, R15, 0x7ff00000, RZ, 0xc0, !PT ;  /* 0x7ff000000f238812 */ /* 0x000fe400078ec0ff */
[----:B------:R-:W-:Y:S01]  /*3850*/  @!P3 LOP3.LUT R26, R29, 0x80000000, R25, 0xf8, !PT ;  /* 0x800000001d1ab812 */ /* 0x000fe200078ef819 */
[----:B0-----:R-:W-:-:S08]  /*3860*/  DFMA R30, R44, -R14, 1 ;  /* 0x3ff000002c1e742b */ /* 0x001fd0000000080e */
[----:B------:R-:W-:-:S08]  /*3870*/  DFMA R30, R30, R30, R30 ;  /* 0x0000001e1e1e722b */ /* 0x000fd0000000001e */
[----:B------:R-:W-:Y:S01]  /*3880*/  DFMA R30, R44, R30, R44 ;  /* 0x0000001e2c1e722b */ /* 0x000fe2000000002c */
[----:B------:R-:W-:Y:S01]  /*3890*/  @!P3 LOP3.LUT R45, R26, 0x100000, RZ, 0xfc, !PT ;  /* 0x001000001a2db812 */ /* 0x000fe200078efcff */
[----:B------:R-:W-:Y:S02]  /*38a0*/  IMAD.MOV.U32 R26, RZ, RZ, R24 ;  /* 0x000000ffff1a7224 */ /* 0x000fe400078e0018 */
[----:B------:R-:W-:-:S04]  /*38b0*/  @!P3 IMAD.MOV.U32 R44, RZ, RZ, RZ ;  /* 0x000000ffff2cb224 */ /* 0x000fc800078e00ff */
[----:B------:R-:W-:Y:S02]  /*38c0*/  DFMA R28, R30, -R14, 1 ;  /* 0x3ff000001e1c742b */ /* 0x000fe4000000080e */
[----:B------:R-:W-:-:S06]  /*38d0*/  @!P3 DFMA R26, R26, 2, -R44 ;  /* 0x400000001a1ab82b */ /* 0x000fcc000000082c */
[----:B------:R-:W-:-:S04]  /*38e0*/  DFMA R28, R30, R28, R30 ;  /* 0x0000001c1e1c722b */ /* 0x000fc8000000001e */
[----:B------:R-:W-:-:S04]  /*38f0*/  @!P3 LOP3.LUT R34, R27, 0x7ff00000, RZ, 0xc0, !PT ;  /* 0x7ff000001b22b812 */ /* 0x000fc800078ec0ff */
[----:B------:R-:W-:Y:S01]  /*3900*/  DMUL R30, R28, R26 ;  /* 0x0000001a1c1e7228 */ /* 0x000fe20000000000 */
[----:B------:R-:W-:-:S05]  /*3910*/  VIADD R36, R34, 0xffffffff ;  /* 0xffffffff22247836 */ /* 0x000fca0000000000 */
[----:B------:R-:W-:Y:S01]  /*3920*/  ISETP.GT.U32.AND P0, PT, R36, 0x7feffffe, PT ;  /* 0x7feffffe2400780c */ /* 0x000fe20003f04070 */
[----:B------:R-:W-:Y:S01]  /*3930*/  VIADD R36, R35, 0xffffffff ;  /* 0xffffffff23247836 */ /* 0x000fe20000000000 */
[----:B------:R-:W-:-:S04]  /*3940*/  DFMA R44, R30, -R14, R26 ;  /* 0x8000000e1e2c722b */ /* 0x000fc8000000001a */
[----:B------:R-:W-:-:S04]  /*3950*/  ISETP.GT.U32.OR P0, PT, R36, 0x7feffffe, P0 ;  /* 0x7feffffe2400780c */ /* 0x000fc80000704470 */
[----:B------:R-:W-:-:S09]  /*3960*/  DFMA R28, R28, R44, R30 ;  /* 0x0000002c1c1c722b */ /* 0x000fd2000000001e */
[----:B------:R-:W-:Y:S05]  /*3970*/  @P0 BRA `(.L_x_75) ;  /* 0x00000000006c0947 */ /* 0x000fea0003800000 */
[----:B------:R-:W-:Y:S01]  /*3980*/  LOP3.LUT R24, R23, 0x7ff00000, RZ, 0xc0, !PT ;  /* 0x7ff0000017187812 */ /* 0x000fe200078ec0ff */
[----:B------:R-:W-:-:S03]  /*3990*/  IMAD.MOV.U32 R34, RZ, RZ, RZ ;  /* 0x000000ffff227224 */ /* 0x000fc600078e00ff */
[CC--:B------:R-:W-:Y:S02]  /*39a0*/  VIADDMNMX R25, R13.reuse, -R24.reuse, 0xb9600000, !PT ;  /* 0xb96000000d197446 */ /* 0x0c0fe40007800918 */
[----:B------:R-:W-:Y:S02]  /*39b0*/  ISETP.GE.U32.AND P0, PT, R13, R24, PT ;  /* 0x000000180d00720c */ /* 0x000fe40003f06070 */
[----:B------:R-:W-:Y:S02]  /*39c0*/  VIMNMX R25, PT, PT, R25, 0x46a00000, PT ;  /* 0x46a0000019197848 */ /* 0x000fe40003fe0100 */
[----:B------:R-:W-:-:S05]  /*39d0*/  SEL R24, R33, 0x63400000, !P0 ;  /* 0x6340000021187807 */ /* 0x000fca0004000000 */
[----:B------:R-:W-:-:S04]  /*39e0*/  IMAD.IADD R24, R25, 0x1, -R24 ;  /* 0x0000000119187824 */ /* 0x000fc800078e0a18 */
[----:B------:R-:W-:-:S06]  /*39f0*/  VIADD R35, R24, 0x7fe00000 ;  /* 0x7fe0000018237836 */ /* 0x000fcc0000000000 */
[----:B------:R-:W-:-:S10]  /*3a00*/  DMUL R30, R28, R34 ;  /* 0x000000221c1e7228 */ /* 0x000fd40000000000 */
[----:B------:R-:W-:-:S13]  /*3a10*/  FSETP.GTU.AND P0, PT, |R31|, 1.469367938527859385e-39, PT ;  /* 0x001000001f00780b */ /* 0x000fda0003f0c200 */
[----:B------:R-:W-:Y:S05]  /*3a20*/  @P0 BRA `(.L_x_76) ;  /* 0x0000000000940947 */ /* 0x000fea0003800000 */
[----:B------:R-:W-:Y:S01]  /*3a30*/  DFMA R14, R28, -R14, R26 ;  /* 0x8000000e1c0e722b */ /* 0x000fe2000000001a */
[----:B------:R-:W-:-:S09]  /*3a40*/  IMAD.MOV.U32 R34, RZ, RZ, RZ ;  /* 0x000000ffff227224 */ /* 0x000fd200078e00ff */
[C---:B------:R-:W-:Y:S02]  /*3a50*/  FSETP.NEU.AND P0, PT, R15.reuse, RZ, PT ;  /* 0x000000ff0f00720b */ /* 0x040fe40003f0d000 */
[----:B------:R-:W-:-:S04]  /*3a60*/  LOP3.LUT R23, R15, 0x80000000, R23, 0x48, !PT ;  /* 0x800000000f177812 */ /* 0x000fc800078e4817 */
[----:B------:R-:W-:-:S07]  /*3a70*/  LOP3.LUT R35, R23, R35, RZ, 0xfc, !PT ;  /* 0x0000002317237212 */ /* 0x000fce00078efcff */
[----:B------:R-:W-:Y:S05]  /*3a80*/  @!P0 BRA `(.L_x_76) ;  /* 0x00000000007c8947 */ /* 0x000fea0003800000 */
[----:B------:R-:W-:Y:S01]  /*3a90*/  IMAD.MOV R15, RZ, RZ, -R24 ;  /* 0x000000ffff0f7224 */ /* 0x000fe200078e0a18 */
[----:B------:R-:W-:Y:S01]  /*3aa0*/  IADD3 R13, PT, PT, -R24, -0x43300000, RZ ;  /* 0xbcd00000180d7810 */ /* 0x000fe20007ffe1ff */
[----:B------:R-:W-:-:S06]  /*3ab0*/  IMAD.MOV.U32 R14, RZ, RZ, RZ ;  /* 0x000000ffff0e7224 */ /* 0x000fcc00078e00ff */
[----:B------:R-:W-:Y:S02]  /*3ac0*/  DFMA R14, R30, -R14, R28 ;  /* 0x8000000e1e0e722b */ /* 0x000fe4000000001c */
[----:B------:R-:W-:-:S08]  /*3ad0*/  DMUL.RP R28, R28, R34 ;  /* 0x000000221c1c7228 */ /* 0x000fd00000008000 */
[----:B------:R-:W-:Y:S02]  /*3ae0*/  FSETP.NEU.AND P0, PT, |R15|, R13, PT ;  /* 0x0000000d0f00720b */ /* 0x000fe40003f0d200 */
[----:B------:R-:W-:Y:S02]  /*3af0*/  LOP3.LUT R23, R29, R23, RZ, 0x3c, !PT ;  /* 0x000000171d177212 */ /* 0x000fe400078e3cff */
[----:B------:R-:W-:Y:S02]  /*3b00*/  FSEL R30, R28, R30, !P0 ;  /* 0x0000001e1c1e7208 */ /* 0x000fe40004000000 */
[----:B------:R-:W-:Y:S01]  /*3b10*/  FSEL R31, R23, R31, !P0 ;  /* 0x0000001f171f7208 */ /* 0x000fe20004000000 */
[----:B------:R-:W-:Y:S06]  /*3b20*/  BRA `(.L_x_76) ;  /* 0x0000000000547947 */ /* 0x000fec0003800000 */
.L_x_75:
[----:B------:R-:W-:-:S14]  /*3b30*/  DSETP.NAN.AND P0, PT, R24, R24, PT ;  /* 0x000000181800722a */ /* 0x000fdc0003f08000 */
[----:B------:R-:W-:Y:S05]  /*3b40*/  @P0 BRA `(.L_x_77) ;  /* 0x0000000000440947 */ /* 0x000fea0003800000 */
[----:B------:R-:W-:-:S14]  /*3b50*/  DSETP.NAN.AND P0, PT, R22, R22, PT ;  /* 0x000000161600722a */ /* 0x000fdc0003f08000 */
[----:B------:R-:W-:Y:S05]  /*3b60*/  @P0 BRA `(.L_x_78) ;  /* 0x0000000000300947 */ /* 0x000fea0003800000 */
[----:B------:R-:W-:Y:S01]  /*3b70*/  ISETP.NE.AND P0, PT, R34, R35, PT ;  /* 0x000000232200720c */ /* 0x000fe20003f05270 */
[----:B------:R-:W-:Y:S02]  /*3b80*/  IMAD.MOV.U32 R30, RZ, RZ, 0x0 ;  /* 0x00000000ff1e7424 */ /* 0x000fe400078e00ff */
[----:B------:R-:W-:-:S10]  /*3b90*/  IMAD.MOV.U32 R31, RZ, RZ, -0x80000 ;  /* 0xfff80000ff1f7424 */ /* 0x000fd400078e00ff */
[----:B------:R-:W-:Y:S05]  /*3ba0*/  @!P0 BRA `(.L_x_76) ;  /* 0x0000000000348947 */ /* 0x000fea0003800000 */
[----:B------:R-:W-:Y:S02]  /*3bb0*/  ISETP.NE.AND P0, PT, R34, 0x7ff00000, PT ;  /* 0x7ff000002200780c */ /* 0x000fe40003f05270 */
[----:B------:R-:W-:Y:S02]  /*3bc0*/  LOP3.LUT R31, R25, 0x80000000, R23, 0x48, !PT ;  /* 0x80000000191f7812 */ /* 0x000fe400078e4817 */
[----:B------:R-:W-:-:S13]  /*3bd0*/  ISETP.EQ.OR P0, PT, R35, RZ, !P0 ;  /* 0x000000ff2300720c */ /* 0x000fda0004702670 */
[----:B------:R-:W-:Y:S01]  /*3be0*/  @P0 LOP3.LUT R13, R31, 0x7ff00000, RZ, 0xfc, !PT ;  /* 0x7ff000001f0d0812 */ /* 0x000fe200078efcff */
[----:B------:R-:W-:Y:S02]  /*3bf0*/  @!P0 IMAD.MOV.U32 R30, RZ, RZ, RZ ;  /* 0x000000ffff1e8224 */ /* 0x000fe400078e00ff */
[----:B------:R-:W-:Y:S02]  /*3c00*/  @P0 IMAD.MOV.U32 R30, RZ, RZ, RZ ;  /* 0x000000ffff1e0224 */ /* 0x000fe400078e00ff */
[----:B------:R-:W-:Y:S01]  /*3c10*/  @P0 IMAD.MOV.U32 R31, RZ, RZ, R13 ;  /* 0x000000ffff1f0224 */ /* 0x000fe200078e000d */
[----:B------:R-:W-:Y:S06]  /*3c20*/  BRA `(.L_x_76) ;  /* 0x0000000000147947 */ /* 0x000fec0003800000 */
.L_x_78:
[----:B------:R-:W-:Y:S01]  /*3c30*/  LOP3.LUT R31, R23, 0x80000, RZ, 0xfc, !PT ;  /* 0x00080000171f7812 */ /* 0x000fe200078efcff */
[----:B------:R-:W-:Y:S01]  /*3c40*/  IMAD.MOV.U32 R30, RZ, RZ, R22 ;  /* 0x000000ffff1e7224 */ /* 0x000fe200078e0016 */
[----:B------:R-:W-:Y:S06]  /*3c50*/  BRA `(.L_x_76) ;  /* 0x0000000000087947 */ /* 0x000fec0003800000 */
.L_x_77:
[----:B------:R-:W-:Y:S01]  /*3c60*/  LOP3.LUT R31, R25, 0x80000, RZ, 0xfc, !PT ;  /* 0x00080000191f7812 */ /* 0x000fe200078efcff */
[----:B------:R-:W-:-:S07]  /*3c70*/  IMAD.MOV.U32 R30, RZ, RZ, R24 ;  /* 0x000000ffff1e7224 */ /* 0x000fce00078e0018 */
.L_x_76:
[----:B------:R-:W-:Y:S05]  /*3c80*/  BSYNC.RECONVERGENT B1 ;  /* 0x0000000000017941 */ /* 0x000fea0003800200 */
.L_x_74:
[----:B------:R-:W-:Y:S02]  /*3c90*/  IMAD.MOV.U32 R33, RZ, RZ, 0x0 ;  /* 0x00000000ff217424 */ /* 0x000fe400078e00ff */
[----:B------:R-:W-:Y:S02]  /*3ca0*/  IMAD.MOV.U32 R14, RZ, RZ, R30 ;  /* 0x000000ffff0e7224 */ /* 0x000fe400078e001e */
[----:B------:R-:W-:Y:S01]  /*3cb0*/  IMAD.MOV.U32 R15, RZ, RZ, R31 ;  /* 0x000000ffff0f7224 */ /* 0x000fe200078e001f */
[----:B------:R-:W-:Y:S06]  /*3cc0*/  RET.REL.NODEC R32 `(_Z9blockAlgoPP12gpu2cpuQueuePP12cpu2gpuQueuePhS5_) ;  /* 0xffffffc020cc7950 */ /* 0x000fec0003c3ffff */
.L_x_79:
[----:B------:R-:W-:-:S00]  /*3cd0*/  BRA `(.L_x_79) ;  /* 0xfffffffc00fc7947 */ /* 0x000fc0000383ffff */
[----:B------:R-:W-:-:S00]  /*3ce0*/  NOP ;  /* 0x0000000000007918 */ /* 0x000fc00000000000 */
        /* <DEDUP_REMOVED lines=9> */
.L_x_107:


//--------------------- .text._Z22gpu_histogram_distancePiS_Pd --------------------------
	.section	.text._Z22gpu_histogram_distancePiS_Pd,"ax",@progbits
	.align	128
        .global         _Z22gpu_histogram_distancePiS_Pd
        .type           _Z22gpu_histogram_distancePiS_Pd,@function
        .size           _Z22gpu_histogram_distancePiS_Pd,(.L_x_108 - _Z22gpu_histogram_distancePiS_Pd)
        .other          _Z22gpu_histogram_distancePiS_Pd,@"STO_CUDA_ENTRY STV_DEFAULT"
_Z22gpu_histogram_distancePiS_Pd:
.text._Z22gpu_histogram_distancePiS_Pd:
[----:B------:R-:W-:Y:S01]  /*0000*/  LDC R1, c[0x0][0x37c] ;  /* 0x0000df00ff017b82 */ /* 0x000fe20000000800 */
[----:B------:R-:W0:Y:S07]  /*0010*/  S2R R0, SR_TID.X ;  /* 0x0000000000007919 */ /* 0x000e2e0000002100 */
[----:B------:R-:W0:Y:S01]  /*0020*/  LDC.64 R4, c[0x0][0x390] ;  /* 0x0000e400ff047b82 */ /* 0x000e220000000a00 */
[----:B------:R-:W1:Y:S07]  /*0030*/  LDCU.64 UR4, c[0x0][0x358] ;  /* 0x00006b00ff0477ac */ /* 0x000e6e0008000a00 */
[----:B------:R-:W2:Y:S08]  /*0040*/  LDC.64 R6, c[0x0][0x388] ;  /* 0x0000e200ff067b82 */ /* 0x000eb00000000a00 */
[----:B------:R-:W3:Y:S01]  /*0050*/  LDC.64 R2, c[0x0][0x380] ;  /* 0x0000e000ff027b82 */ /* 0x000ee20000000a00 */
[----:B0-----:R-:W-:-:S04]  /*0060*/  IMAD.WIDE.U32 R4, R0, 0x8, R4 ;  /* 0x0000000800047825 */ /* 0x001fc800078e0004 */
[C---:B--2---:R-:W-:Y:S01]  /*0070*/  IMAD.WIDE.U32 R6, R0.reuse, 0x4, R6 ;  /* 0x0000000400067825 */ /* 0x044fe200078e0006 */
[----:B-1----:R0:W-:Y:S03]  /*0080*/  STG.E.64 desc[UR4][R4.64], RZ ;  /* 0x000000ff04007986 */ /* 0x0021e6000c101b04 */
[----:B---3--:R-:W-:Y:S01]  /*0090*/  IMAD.WIDE.U32 R2, R0, 0x4, R2 ;  /* 0x0000000400027825 */ /* 0x008fe200078e0002 */
[----:B------:R-:W2:Y:S04]  /*00a0*/  LDG.E R11, desc[UR4][R6.64] ;  /* 0x00000004060b7981 */ /* 0x000ea8000c1e1900 */
[----:B------:R-:W3:Y:S01]  /*00b0*/  LDG.E R10, desc[UR4][R2.64] ;  /* 0x00000004020a7981 */ /* 0x000ee2000c1e1900 */
[----:B------:R-:W-:Y:S01]  /*00c0*/  BSSY.RECONVERGENT B0, `(.L_x_80) ;  /* 0x000001c000007945 */ /* 0x000fe20003800200 */
[----:B--2---:R-:W-:-:S05]  /*00d0*/  IMAD.MOV R9, RZ, RZ, -R11 ;  /* 0x000000ffff097224 */ /* 0x004fca00078e0a0b */
[----:B---3--:R-:W-:-:S13]  /*00e0*/  ISETP.NE.AND P0, PT, R10, R9, PT ;  /* 0x000000090a00720c */ /* 0x008fda0003f05270 */
[----:B0-----:R-:W-:Y:S05]  /*00f0*/  @!P0 BRA `(.L_x_81) ;  /* 0x0000000000608947 */ /* 0x001fea0003800000 */
[C-C-:B------:R-:W-:Y:S01]  /*0100*/  IMAD.IADD R6, R10.reuse, 0x1, R11.reuse ;  /* 0x000000010a067824 */ /* 0x140fe200078e020b */
[----:B------:R-:W-:Y:S01]  /*0110*/  BSSY.RECONVERGENT B1, `(.L_x_82) ;  /* 0x0000015000017945 */ /* 0x000fe20003800200 */
[----:B------:R-:W-:Y:S02]  /*0120*/  IMAD.MOV.U32 R2, RZ, RZ, 0x1 ;  /* 0x00000001ff027424 */ /* 0x000fe400078e00ff */
        /* <DEDUP_REMOVED lines=18> */
[----:B------:R-:W-:Y:S05]  /*0250*/  CALL.REL.NOINC `($__internal_1_$__cuda_sm20_div_rn_f64_full) ;  /* 0x0000000400407944 */ /* 0x000fea0003c00000 */
.L_x_83:
[----:B------:R-:W-:Y:S05]  /*0260*/  BSYNC.RECONVERGENT B1 ;  /* 0x0000000000017941 */ /* 0x000fea0003800200 */
.L_x_82:
[----:B------:R0:W-:Y:S02]  /*0270*/  STG.E.64 desc[UR4][R4.64], R2 ;  /* 0x0000000204007986 */ /* 0x0001e4000c101b04 */
.L_x_81:
[----:B------:R-:W-:Y:S05]  /*0280*/  BSYNC.RECONVERGENT B0 ;  /* 0x0000000000007941 */ /* 0x000fea0003800200 */
.L_x_80:
[C---:B------:R-:W-:Y:S01]  /*0290*/  ISETP.GT.U32.AND P6, PT, R0.reuse, 0x7f, PT ;  /* 0x0000007f0000780c */ /* 0x040fe20003fc4070 */
[----:B------:R-:W-:Y:S01]  /*02a0*/  BAR.SYNC.DEFER_BLOCKING 0x0 ;  /* 0x0000000000007b1d */ /* 0x000fe20000010000 */
[C---:B------:R-:W-:Y:S02]  /*02b0*/  ISETP.GT.U32.AND P2, PT, R0.reuse, 0x3f, PT ;  /* 0x0000003f0000780c */ /* 0x040fe40003f44070 */
[C---:B------:R-:W-:Y:S02]  /*02c0*/  ISETP.GT.U32.AND P0, PT, R0.reuse, 0x1f, PT ;  /* 0x0000001f0000780c */ /* 0x040fe40003f04070 */
[----:B0-----:R-:W-:Y:S01]  /*02d0*/  P2R R2, PR, RZ, 0x4 ;  /* 0x00000004ff027803 */ /* 0x001fe20000000000 */
[----:B------:R-:W-:Y:S01]  /*02e0*/  BSSY.RECONVERGENT B0, `(.L_x_84) ;  /* 0x000000b000007945 */ /* 0x000fe20003800200 */
[C---:B------:R-:W-:Y:S02]  /*02f0*/  ISETP.GT.U32.AND P1, PT, R0.reuse, 0xf, PT ;  /* 0x0000000f0000780c */ /* 0x040fe40003f24070 */
[----:B------:R-:W-:-:S02]  /*0300*/  ISETP.GT.U32.AND P2, PT, R0, 0x7, PT ;  /* 0x000000070000780c */ /* 0x000fc40003f44070 */
[C---:B------:R-:W-:Y:S02]  /*0310*/  ISETP.GT.U32.AND P3, PT, R0.reuse, 0x3, PT ;  /* 0x000000030000780c */ /* 0x040fe40003f64070 */
[C---:B------:R-:W-:Y:S02]  /*0320*/  ISETP.GT.U32.AND P4, PT, R0.reuse, 0x1, PT ;  /* 0x000000010000780c */ /* 0x040fe40003f84070 */
[----:B------:R-:W-:Y:S01]  /*0330*/  ISETP.NE.AND P5, PT, R0, RZ, PT ;  /* 0x000000ff0000720c */ /* 0x000fe20003fa5270 */
[----:B------:R-:W-:-:S12]  /*0340*/  @P6 BRA `(.L_x_85) ;  /* 0x0000000000106947 */ /* 0x000fd80003800000 */
[----:B------:R-:W2:Y:S04]  /*0350*/  LDG.E.64 R2, desc[UR4][R4.64] ;  /* 0x0000000404027981 */ /* 0x000ea8000c1e1b00 */
[----:B------:R-:W2:Y:S02]  /*0360*/  LDG.E.64 R6, desc[UR4][R4.64+0x400] ;  /* 0x0004000404067981 */ /* 0x000ea4000c1e1b00 */
[----:B--2---:R-:W-:-:S07]  /*0370*/  DADD R2, R2, R6 ;  /* 0x0000000002027229 */ /* 0x004fce0000000006 */
[----:B------:R0:W-:Y:S04]  /*0380*/  STG.E.64 desc[UR4][R4.64], R2 ;  /* 0x0000000204007986 */ /* 0x0001e8000c101b04 */
.L_x_85:
[----:B------:R-:W-:Y:S05]  /*0390*/  BSYNC.RECONVERGENT B0 ;  /* 0x0000000000007941 */ /* 0x000fea0003800200 */
.L_x_84:
[----:B------:R-:W-:Y:S01]  /*03a0*/  BAR.SYNC.DEFER_BLOCKING 0x0 ;  /* 0x0000000000007b1d */ /* 0x000fe20000010000 */
[----:B------:R-:W-:-:S05]  /*03b0*/  ISETP.GT.U32.AND P6, PT, R0, 0x3f, PT ;  /* 0x0000003f0000780c */ /* 0x000fca0003fc4070 */
[----:B------:R-:W-:Y:S08]  /*03c0*/  BSSY.RECONVERGENT B0, `(.L_x_86) ;  /* 0x0000006000007945 */ /* 0x000ff00003800200 */
[----:B------:R-:W-:Y:S05]  /*03d0*/  @P6 BRA `(.L_x_87) ;  /* 0x0000000000106947 */ /* 0x000fea0003800000 */
[----:B0-----:R-:W2:Y:S04]  /*03e0*/  LDG.E.64 R2, desc[UR4][R4.64] ;  /* 0x0000000404027981 */ /* 0x001ea8000c1e1b00 */
[----:B------:R-:W2:Y:S02]  /*03f0*/  LDG.E.64 R6, desc[UR4][R4.64+0x200] ;  /* 0x0002000404067981 */ /* 0x000ea4000c1e1b00 */
[----:B--2---:R-:W-:-:S07]  /*0400*/  DADD R2, R2, R6 ;  /* 0x0000000002027229 */ /* 0x004fce0000000006 */
[----:B------:R1:W-:Y:S04]  /*0410*/  STG.E.64 desc[UR4][R4.64], R2 ;  /* 0x0000000204007986 */ /* 0x0003e8000c101b04 */
.L_x_87:
[----:B------:R-:W-:Y:S05]  /*0420*/  BSYNC.RECONVERGENT B0 ;  /* 0x0000000000007941 */ /* 0x000fea0003800200 */
.L_x_86:
[----:B------:R-:W-:Y:S06]  /*0430*/  BAR.SYNC.DEFER_BLOCKING 0x0 ;  /* 0x0000000000007b1d */ /* 0x000fec0000010000 */
[----:B------:R-:W-:Y:S04]  /*0440*/  BSSY.RECONVERGENT B0, `(.L_x_88) ;  /* 0x0000006000007945 */ /* 0x000fe80003800200 */
[----:B------:R-:W-:Y:S05]  /*0450*/  @P0 BRA `(.L_x_89) ;  /* 0x0000000000100947 */ /* 0x000fea0003800000 */
[----:B01----:R-:W2:Y:S04]  /*0460*/  LDG.E.64 R2, desc[UR4][R4.64] ;  /* 0x0000000404027981 */ /* 0x003ea8000c1e1b00 */
[----:B------:R-:W2:Y:S02]  /*0470*/  LDG.E.64 R6, desc[UR4][R4.64+0x100] ;  /* 0x0001000404067981 */ /* 0x000ea4000c1e1b00 */
[----:B--2---:R-:W-:-:S07]  /*0480*/  DADD R2, R2, R6 ;  /* 0x0000000002027229 */ /* 0x004fce0000000006 */
[----:B------:R2:W-:Y:S04]  /*0490*/  STG.E.64 desc[UR4][R4.64], R2 ;  /* 0x0000000204007986 */ /* 0x0005e8000c101b04 */
.L_x_89:
[----:B------:R-:W-:Y:S05]  /*04a0*/  BSYNC.RECONVERGENT B0 ;  /* 0x0000000000007941 */ /* 0x000fea0003800200 */
.L_x_88:
[----:B------:R-:W-:Y:S06]  /*04b0*/  BAR.SYNC.DEFER_BLOCKING 0x0 ;  /* 0x0000000000007b1d */ /* 0x000fec0000010000 */
[----:B------:R-:W-:Y:S04]  /*04c0*/  BSSY.RECONVERGENT B0, `(.L_x_90) ;  /* 0x0000006000007945 */ /* 0x000fe80003800200 */
[----:B------:R-:W-:Y:S05]  /*04d0*/  @P1 BRA `(.L_x_91) ;  /* 0x0000000000101947 */ /* 0x000fea0003800000 */
[----:B012---:R-:W2:Y:S04]  /*04e0*/  LDG.E.64 R2, desc[UR4][R4.64] ;  /* 0x0000000404027981 */ /* 0x007ea8000c1e1b00 */
[----:B------:R-:W2:Y:S02]  /*04f0*/  LDG.E.64 R6, desc[UR4][R4.64+0x80] ;  /* 0x0000800404067981 */ /* 0x000ea4000c1e1b00 */
[----:B--2---:R-:W-:-:S07]  /*0500*/  DADD R2, R2, R6 ;  /* 0x0000000002027229 */ /* 0x004fce0000000006 */
[----:B------:R3:W-:Y:S04]  /*0510*/  STG.E.64 desc[UR4][R4.64], R2 ;  /* 0x0000000204007986 */ /* 0x0007e8000c101b04 */
.L_x_91:
[----:B------:R-:W-:Y:S05]  /*0520*/  BSYNC.RECONVERGENT B0 ;  /* 0x0000000000007941 */ /* 0x000fea0003800200 */
.L_x_90:
[----:B------:R-:W-:Y:S06]  /*0530*/  BAR.SYNC.DEFER_BLOCKING 0x0 ;  /* 0x0000000000007b1d */ /* 0x000fec0000010000 */
[----:B------:R-:W-:Y:S04]  /*0540*/  BSSY.RECONVERGENT B0, `(.L_x_92) ;  /* 0x0000006000007945 */ /* 0x000fe80003800200 */
[----:B------:R-:W-:Y:S05]  /*0550*/  @P2 BRA `(.L_x_93) ;  /* 0x0000000000102947 */ /* 0x000fea0003800000 */
[----:B0123--:R-:W2:Y:S04]  /*0560*/  LDG.E.64 R2, desc[UR4][R4.64] ;  /* 0x0000000404027981 */ /* 0x00fea8000c1e1b00 */
[----:B------:R-:W2:Y:S02]  /*0570*/  LDG.E.64 R6, desc[UR4][R4.64+0x40] ;  /* 0x0000400404067981 */ /* 0x000ea4000c1e1b00 */
[----:B--2---:R-:W-:-:S07]  /*0580*/  DADD R2, R2, R6 ;  /* 0x0000000002027229 */ /* 0x004fce0000000006 */
[----:B------:R4:W-:Y:S04]  /*0590*/  STG.E.64 desc[UR4][R4.64], R2 ;  /* 0x0000000204007986 */ /* 0x0009e8000c101b04 */
.L_x_93:
[----:B------:R-:W-:Y:S05]  /*05a0*/  BSYNC.RECONVERGENT B0 ;  /* 0x0000000000007941 */ /* 0x000fea0003800200 */
.L_x_92:
[----:B------:R-:W-:Y:S06]  /*05b0*/  BAR.SYNC.DEFER_BLOCKING 0x0 ;  /* 0x0000000000007b1d */ /* 0x000fec0000010000 */
[----:B------:R-:W-:Y:S04]  /*05c0*/  BSSY.RECONVERGENT B0, `(.L_x_94) ;  /* 0x0000006000007945 */ /* 0x000fe80003800200 */
[----:B------:R-:W-:Y:S05]  /*05d0*/  @P3 BRA `(.L_x_95) ;  /* 0x0000000000103947 */ /* 0x000fea0003800000 */
[----:B01234-:R-:W2:Y:S04]  /*05e0*/  LDG.E.64 R2, desc[UR4][R4.64] ;  /* 0x0000000404027981 */ /* 0x01fea8000c1e1b00 */
[----:B------:R-:W2:Y:S02]  /*05f0*/  LDG.E.64 R6, desc[UR4][R4.64+0x20] ;  /* 0x0000200404067981 */ /* 0x000ea4000c1e1b00 */
[----:B--2---:R-:W-:-:S07]  /*0600*/  DADD R2, R2, R6 ;  /* 0x0000000002027229 */ /* 0x004fce0000000006 */
[----:B------:R0:W-:Y:S04]  /*0610*/  STG.E.64 desc[UR4][R4.64], R2 ;  /* 0x0000000204007986 */ /* 0x0001e8000c101b04 */
.L_x_95:
[----:B------:R-:W-:Y:S05]  /*0620*/  BSYNC.RECONVERGENT B0 ;  /* 0x0000000000007941 */ /* 0x000fea0003800200 */
.L_x_94:
[----:B------:R-:W-:Y:S06]  /*0630*/  BAR.SYNC.DEFER_BLOCKING 0x0 ;  /* 0x0000000000007b1d */ /* 0x000fec0000010000 */
[----:B------:R-:W-:Y:S04]  /*0640*/  BSSY.RECONVERGENT B0, `(.L_x_96) ;  /* 0x0000006000007945 */ /* 0x000fe80003800200 */
[----:B------:R-:W-:Y:S05]  /*0650*/  @P4 BRA `(.L_x_97) ;  /* 0x0000000000104947 */ /* 0x000fea0003800000 */
[----:B01234-:R-:W2:Y:S04]  /*0660*/  LDG.E.64 R2, desc[UR4][R4.64] ;  /* 0x0000000404027981 */ /* 0x01fea8000c1e1b00 */
[----:B------:R-:W2:Y:S02]  /*0670*/  LDG.E.64 R6, desc[UR4][R4.64+0x10] ;  /* 0x0000100404067981 */ /* 0x000ea4000c1e1b00 */
[----:B--2---:R-:W-:-:S07]  /*0680*/  DADD R2, R2, R6 ;  /* 0x0000000002027229 */ /* 0x004fce0000000006 */
[----:B------:R0:W-:Y:S04]  /*0690*/  STG.E.64 desc[UR4][R4.64], R2 ;  /* 0x0000000204007986 */ /* 0x0001e8000c101b04 */
.L_x_97:
[----:B------:R-:W-:Y:S05]  /*06a0*/  BSYNC.RECONVERGENT B0 ;  /* 0x0000000000007941 */ /* 0x000fea0003800200 */
.L_x_96:
[----:B------:R-:W-:Y:S06]  /*06b0*/  BAR.SYNC.DEFER_BLOCKING 0x0 ;  /* 0x0000000000007b1d */ /* 0x000fec0000010000 */
[----:B------:R-:W-:Y:S04]  /*06c0*/  BSSY.RECONVERGENT B0, `(.L_x_98) ;  /* 0x0000007000007945 */ /* 0x000fe80003800200 */
[----:B------:R-:W-:Y:S05]  /*06d0*/  @P5 BRA `(.L_x_99) ;  /* 0x0000000000145947 */ /* 0x000fea0003800000 */
[----:B------:R-:W5:Y:S01]  /*06e0*/  LDC.64 R6, c[0x0][0x390] ;  /* 0x0000e400ff067b82 */ /* 0x000f620000000a00 */
[----:B01234-:R-:W2:Y:S04]  /*06f0*/  LDG.E.64 R2, desc[UR4][R4.64] ;  /* 0x0000000404027981 */ /* 0x01fea8000c1e1b00 */
[----:B-----5:R-:W2:Y:S02]  /*0700*/  LDG.E.64 R6, desc[UR4][R6.64+0x8] ;  /* 0x0000080406067981 */ /* 0x020ea4000c1e1b00 */
[----:B--2---:R-:W-:-:S07]  /*0710*/  DADD R2, R2, R6 ;  /* 0x0000000002027229 */ /* 0x004fce0000000006 */
[----:B------:R0:W-:Y:S04]  /*0720*/  STG.E.64 desc[UR4][R4.64], R2 ;  /* 0x0000000204007986 */ /* 0x0001e8000c101b04 */
.L_x_99:
[----:B------:R-:W-:Y:S05]  /*0730*/  BSYNC.RECONVERGENT B0 ;  /* 0x0000000000007941 */ /* 0x000fea0003800200 */
.L_x_98:
[----:B------:R-:W-:Y:S06]  /*0740*/  BAR.SYNC.DEFER_BLOCKING 0x0 ;  /* 0x0000000000007b1d */ /* 0x000fec0000010000 */
[----:B------:R-:W-:Y:S05]  /*0750*/  EXIT ;  /* 0x000000000000794d */ /* 0x000fea0003800000 */
        .weak           $__internal_1_$__cuda_sm20_div_rn_f64_full
        .type           $__internal_1_$__cuda_sm20_div_rn_f64_full,@function
        .size           $__internal_1_$__cuda_sm20_div_rn_f64_full,(.L_x_108 - $__internal_1_$__cuda_sm20_div_rn_f64_full)
$__internal_1_$__cuda_sm20_div_rn_f64_full:
[C---:B------:R-:W-:Y:S01]  /*0760*/  FSETP.GEU.AND P0, PT, |R7|.reuse, 1.469367938527859385e-39, PT ;  /* 0x001000000700780b */ /* 0x040fe20003f0e200 */
[----:B------:R-:W-:Y:S01]  /*0770*/  IMAD.MOV.U32 R10, RZ, RZ, 0x1 ;  /* 0x00000001ff0a7424 */ /* 0x000fe200078e00ff */
[----:B------:R-:W-:Y:S01]  /*0780*/  LOP3.LUT R2, R7, 0x800fffff, RZ, 0xc0, !PT ;  /* 0x800fffff07027812 */ /* 0x000fe200078ec0ff */
[----:B------:R-:W-:Y:S01]  /*0790*/  BSSY.RECONVERGENT B2, `(.L_x_100) ;  /* 0x0000055000027945 */ /* 0x000fe20003800200 */
[C---:B------:R-:W-:Y:S02]  /*07a0*/  FSETP.GEU.AND P2, PT, |R9|.reuse, 1.469367938527859385e-39, PT ;  /* 0x001000000900780b */ /* 0x040fe40003f4e200 */
[----:B------:R-:W-:Y:S01]  /*07b0*/  LOP3.LUT R3, R2, 0x3ff00000, RZ, 0xfc, !PT ;  /* 0x3ff0000002037812 */ /* 0x000fe200078efcff */
[----:B------:R-:W-:Y:S01]  /*07c0*/  IMAD.MOV.U32 R2, RZ, RZ, R6 ;  /* 0x000000ffff027224 */ /* 0x000fe200078e0006 */
[----:B------:R-:W-:Y:S02]  /*07d0*/  LOP3.LUT R13, R9, 0x7ff00000, RZ, 0xc0, !PT ;  /* 0x7ff00000090d7812 */ /* 0x000fe400078ec0ff */
[----:B------:R-:W-:-:S03]  /*07e0*/  LOP3.LUT R16, R7, 0x7ff00000, RZ, 0xc0, !PT ;  /* 0x7ff0000007107812 */ /* 0x000fc600078ec0ff */
[----:B------:R-:W-:Y:S01]  /*07f0*/  @!P0 DMUL R2, R6, 8.98846567431157953865e+307 ;  /* 0x7fe0000006028828 */ /* 0x000fe20000000000 */
[----:B------:R-:W-:-:S03]  /*0800*/  ISETP.GE.U32.AND P1, PT, R13, R16, PT ;  /* 0x000000100d00720c */ /* 0x000fc60003f26070 */
[----:B------:R-:W-:Y:S02]  /*0810*/  @!P2 LOP3.LUT R20, R7, 0x7ff00000, RZ, 0xc0, !PT ;  /* 0x7ff000000714a812 */ /* 0x000fe400078ec0ff */
[----:B------:R-:W0:Y:S02]  /*0820*/  MUFU.RCP64H R11, R3 ;  /* 0x00000003000b7308 */ /* 0x000e240000001800 */
[----:B------:R-:W-:Y:S01]  /*0830*/  @!P2 ISETP.GE.U32.AND P3, PT, R13, R20, PT ;  /* 0x000000140d00a20c */ /* 0x000fe20003f66070 */
[----:B------:R-:W-:Y:S01]  /*0840*/  @!P2 IMAD.MOV.U32 R20, RZ, RZ, RZ ;  /* 0x000000ffff14a224 */ /* 0x000fe200078e00ff */
[----:B0-----:R-:W-:-:S08]  /*0850*/  DFMA R14, R10, -R2, 1 ;  /* 0x3ff000000a0e742b */ /* 0x001fd00000000802 */
[----:B------:R-:W-:Y:S01]  /*0860*/  DFMA R18, R14, R14, R14 ;  /* 0x0000000e0e12722b */ /* 0x000fe2000000000e */
[----:B------:R-:W-:-:S05]  /*0870*/  IMAD.MOV.U32 R14, RZ, RZ, 0x1ca00000 ;  /* 0x1ca00000ff0e7424 */ /* 0x000fca00078e00ff */
[C---:B------:R-:W-:Y:S02]  /*0880*/  @!P2 SEL R15, R14.reuse, 0x63400000, !P3 ;  /* 0x634000000e0fa807 */ /* 0x040fe40005800000 */
[----:B------:R-:W-:Y:S01]  /*0890*/  DFMA R18, R10, R18, R10 ;  /* 0x000000120a12722b */ /* 0x000fe2000000000a */
[----:B------:R-:W-:Y:S01]  /*08a0*/  SEL R11, R14, 0x63400000, !P1 ;  /* 0x634000000e0b7807 */ /* 0x000fe20004800000 */
[----:B------:R-:W-:Y:S01]  /*08b0*/  IMAD.MOV.U32 R10, RZ, RZ, R8 ;  /* 0x000000ffff0a7224 */ /* 0x000fe200078e0008 */
[--C-:B------:R-:W-:Y:S02]  /*08c0*/  @!P2 LOP3.LUT R15, R15, 0x80000000, R9.reuse, 0xf8, !PT ;  /* 0x800000000f0fa812 */ /* 0x100fe400078ef809 */
[----:B------:R-:W-:Y:S02]  /*08d0*/  LOP3.LUT R11, R11, 0x800fffff, R9, 0xf8, !PT ;  /* 0x800fffff0b0b7812 */ /* 0x000fe400078ef809 */
[----:B------:R-:W-:Y:S01]  /*08e0*/  @!P2 LOP3.LUT R21, R15, 0x100000, RZ, 0xfc, !PT ;  /* 0x001000000f15a812 */ /* 0x000fe200078efcff */
[----:B------:R-:W-:-:S05]  /*08f0*/  DFMA R22, R18, -R2, 1 ;  /* 0x3ff000001216742b */ /* 0x000fca0000000802 */
[----:B------:R-:W-:-:S03]  /*0900*/  @!P2 DFMA R10, R10, 2, -R20 ;  /* 0x400000000a0aa82b */ /* 0x000fc60000000814 */
[----:B------:R-:W-:Y:S01]  /*0910*/  DFMA R18, R18, R22, R18 ;  /* 0x000000161212722b */ /* 0x000fe20000000012 */
[----:B------:R-:W-:Y:S02]  /*0920*/  IMAD.MOV.U32 R23, RZ, RZ, R13 ;  /* 0x000000ffff177224 */ /* 0x000fe400078e000d */
[----:B------:R-:W-:Y:S01]  /*0930*/  IMAD.MOV.U32 R22, RZ, RZ, R16 ;  /* 0x000000ffff167224 */ /* 0x000fe200078e0010 */
[----:B------:R-:W-:-:S03]  /*0940*/  @!P0 LOP3.LUT R22, R3, 0x7ff00000, RZ, 0xc0, !PT ;  /* 0x7ff0000003168812 */ /* 0x000fc600078ec0ff */
[----:B------:R-:W-:Y:S01]  /*0950*/  @!P2 LOP3.LUT R23, R11, 0x7ff00000, RZ, 0xc0, !PT ;  /* 0x7ff000000b17a812 */ /* 0x000fe200078ec0ff */
[----:B------:R-:W-:Y:S01]  /*0960*/  DMUL R20, R18, R10 ;  /* 0x0000000a12147228 */ /* 0x000fe20000000000 */
[----:B------:R-:W-:-:S03]  /*0970*/  VIADD R24, R22, 0xffffffff ;  /* 0xffffffff16187836 */ /* 0x000fc60000000000 */
[----:B------:R-:W-:-:S04]  /*0980*/  VIADD R15, R23, 0xffffffff ;  /* 0xffffffff170f7836 */ /* 0x000fc80000000000 */
[----:B------:R-:W-:Y:S01]  /*0990*/  DFMA R16, R20, -R2, R10 ;  /* 0x800000021410722b */ /* 0x000fe2000000000a */
[----:B------:R-:W-:-:S04]  /*09a0*/  ISETP.GT.U32.AND P0, PT, R15, 0x7feffffe, PT ;  /* 0x7feffffe0f00780c */ /* 0x000fc80003f04070 */
[----:B------:R-:W-:-:S03]  /*09b0*/  ISETP.GT.U32.OR P0, PT, R24, 0x7feffffe, P0 ;  /* 0x7feffffe1800780c */ /* 0x000fc60000704470 */
[----:B------:R-:W-:-:S10]  /*09c0*/  DFMA R16, R18, R16, R20 ;  /* 0x000000101210722b */ /* 0x000fd40000000014 */
[----:B------:R-:W-:Y:S05]  /*09d0*/  @P0 BRA `(.L_x_101) ;  /* 0x00000000006c0947 */ /* 0x000fea0003800000 */
[----:B------:R-:W-:-:S04]  /*09e0*/  LOP3.LUT R18, R7, 0x7ff00000, RZ, 0xc0, !PT ;  /* 0x7ff0000007127812 */ /* 0x000fc800078ec0ff */
[CC--:B------:R-:W-:Y:S02]  /*09f0*/  VIADDMNMX R8, R13.reuse, -R18.reuse, 0xb9600000, !PT ;  /* 0xb96000000d087446 */ /* 0x0c0fe40007800912 */
[----:B------:R-:W-:Y:S02]  /*0a00*/  ISETP.GE.U32.AND P0, PT, R13, R18, PT ;  /* 0x000000120d00720c */ /* 0x000fe40003f06070 */
[----:B------:R-:W-:Y:S02]  /*0a10*/  VIMNMX R8, PT, PT, R8, 0x46a00000, PT ;  /* 0x46a0000008087848 */ /* 0x000fe40003fe0100 */
[----:B------:R-:W-:-:S05]  /*0a20*/  SEL R13, R14, 0x63400000, !P0 ;  /* 0x634000000e0d7807 */ /* 0x000fca0004000000 */
[----:B------:R-:W-:Y:S02]  /*0a30*/  IMAD.IADD R13, R8, 0x1, -R13 ;  /* 0x00000001080d7824 */ /* 0x000fe400078e0a0d */
[----:B------:R-:W-:Y:S02]  /*0a40*/  IMAD.MOV.U32 R8, RZ, RZ, RZ ;  /* 0x000000ffff087224 */ /* 0x000fe400078e00ff */
        /* <DEDUP_REMOVED lines=11> */
[----:B------:R-:W-:Y:S01]  /*0b00*/  DMUL.RP R8, R16, R8 ;  /* 0x0000000810087228 */ /* 0x000fe20000008000 */
[----:B------:R-:W-:Y:S01]  /*0b10*/  IMAD.MOV.U32 R2, RZ, RZ, RZ ;  /* 0x000000ffff027224 */ /* 0x000fe200078e00ff */
[----:B------:R-:W-:-:S05]  /*0b20*/  IADD3 R13, PT, PT, -R13, -0x43300000, RZ ;  /* 0xbcd000000d0d7810 */ /* 0x000fca0007ffe1ff */
[----:B------:R-:W-:-:S03]  /*0b30*/  DFMA R2, R14, -R2, R16 ;  /* 0x800000020e02722b */ /* 0x000fc60000000010 */
[----:B------:R-:W-:-:S07]  /*0b40*/  LOP3.LUT R7, R9, R7, RZ, 0x3c, !PT ;  /* 0x0000000709077212 */ /* 0x000fce00078e3cff */
[----:B------:R-:W-:-:S04]  /*0b50*/  FSETP.NEU.AND P0, PT, |R3|, R13, PT ;  /* 0x0000000d0300720b */ /* 0x000fc80003f0d200 */
[----:B------:R-:W-:Y:S02]  /*0b60*/  FSEL R14, R8, R14, !P0 ;  /* 0x0000000e080e7208 */ /* 0x000fe40004000000 */
[----:B------:R-:W-:Y:S01]  /*0b70*/  FSEL R15, R7, R15, !P0 ;  /* 0x0000000f070f7208 */ /* 0x000fe20004000000 */
[----:B------:R-:W-:Y:S06]  /*0b80*/  BRA `(.L_x_102) ;  /* 0x0000000000547947 */ /* 0x000fec0003800000 */
.L_x_101:
        /* <DEDUP_REMOVED lines=16> */
.L_x_104:
[----:B------:R-:W-:Y:S01]  /*0c90*/  LOP3.LUT R15, R7, 0x80000, RZ, 0xfc, !PT ;  /* 0x00080000070f7812 */ /* 0x000fe200078efcff */
[----:B------:R-:W-:Y:S01]  /*0ca0*/  IMAD.MOV.U32 R14, RZ, RZ, R6 ;  /* 0x000000ffff0e7224 */ /* 0x000fe200078e0006 */
[----:B------:R-:W-:Y:S06]  /*0cb0*/  BRA `(.L_x_102) ;  /* 0x0000000000087947 */ /* 0x000fec0003800000 */
.L_x_103:
[----:B------:R-:W-:Y:S01]  /*0cc0*/  LOP3.LUT R15, R9, 0x80000, RZ, 0xfc, !PT ;  /* 0x00080000090f7812 */ /* 0x000fe200078efcff */
[----:B------:R-:W-:-:S07]  /*0cd0*/  IMAD.MOV.U32 R14, RZ, RZ, R8 ;  /* 0x000000ffff0e7224 */ /* 0x000fce00078e0008 */
.L_x_102:
[----:B------:R-:W-:Y:S05]  /*0ce0*/  BSYNC.RECONVERGENT B2 ;  /* 0x0000000000027941 */ /* 0x000fea0003800200 */
.L_x_100:
[----:B------:R-:W-:Y:S02]  /*0cf0*/  IMAD.MOV.U32 R13, RZ, RZ, 0x0 ;  /* 0x00000000ff0d7424 */ /* 0x000fe400078e00ff */
[----:B------:R-:W-:Y:S02]  /*0d00*/  IMAD.MOV.U32 R2, RZ, RZ, R14 ;  /* 0x000000ffff027224 */ /* 0x000fe400078e000e */
[----:B------:R-:W-:Y:S01]  /*0d10*/  IMAD.MOV.U32 R3, RZ, RZ, R15 ;  /* 0x000000ffff037224 */ /* 0x000fe200078e000f */
[----:B------:R-:W-:Y:S06]  /*0d20*/  RET.REL.NODEC R12 `(_Z22gpu_histogram_distancePiS_Pd) ;  /* 0xfffffff00cb47950 */ /* 0x000fec0003c3ffff */
.L_x_105:
        /* <DEDUP_REMOVED lines=13> */
.L_x_108:


//--------------------- .text._Z22gpu_image_to_histogramPhPi --------------------------
	.section	.text._Z22gpu_image_to_histogramPhPi,"ax",@progbits
	.align	128
        .global         _Z22gpu_image_to_histogramPhPi
        .type           _Z22gpu_image_to_histogramPhPi,@function
        .size           _Z22gpu_image_to_histogramPhPi,(.L_x_111 - _Z22gpu_image_to_histogramPhPi)
        .other          _Z22gpu_image_to_histogramPhPi,@"STO_CUDA_ENTRY STV_DEFAULT"
_Z22gpu_image_to_histogramPhPi:
.text._Z22gpu_image_to_histogramPhPi:
[----:B------:R-:W-:Y:S01]  /*0000*/  LDC R1, c[0x0][0x37c] ;  /* 0x0000df00ff017b82 */ /* 0x000fe20000000800 */
[----:B------:R-:W0:Y:S01]  /*0010*/  S2R R14, SR_TID.X ;  /* 0x00000000000e7919 */ /* 0x000e220000002100 */
[----:B------:R-:W1:Y:S01]  /*0020*/  LDCU.64 UR6, c[0x0][0x380] ;  /* 0x00007000ff0677ac */ /* 0x000e620008000a00 */
[----:B------:R-:W2:Y:S01]  /*0030*/  LDCU.64 UR4, c[0x0][0x358] ;  /* 0x00006b00ff0477ac */ /* 0x000ea20008000a00 */
[C---:B0-----:R-:W-:Y:S02]  /*0040*/  LOP3.LUT R10, R14.reuse, 0x1f, RZ, 0xc0, !PT ;  /* 0x0000001f0e0a7812 */ /* 0x041fe400078ec0ff */
[----:B------:R-:W-:Y:S02]  /*0050*/  SHF.R.U32.HI R5, RZ, 0x5, R14 ;  /* 0x00000005ff057819 */ /* 0x000fe4000001160e */
[----:B-1----:R-:W-:Y:S01]  /*0060*/  IADD3 R2, P2, PT, R14, UR6, RZ ;  /* 0x000000060e027c10 */ /* 0x002fe2000ff5e0ff */
[----:B------:R-:W-:Y:S02]  /*0070*/  VIADD R12, R10, 0xffffffff ;  /* 0xffffffff0a0c7836 */ /* 0x000fe40000000000 */
[----:B------:R-:W-:-:S02]  /*0080*/  VIADD R11, R5, 0xffffffff ;  /* 0xffffffff050b7836 */ /* 0x000fc40000000000 */
[----:B------:R-:W-:Y:S01]  /*0090*/  IMAD.X R3, RZ, RZ, UR7, P2 ;  /* 0x00000007ff037e24 */ /* 0x000fe200090e06ff */
[----:B------:R-:W-:Y:S02]  /*00a0*/  ISETP.GT.U32.AND P0, PT, R12, 0x1f, PT ;  /* 0x0000001f0c00780c */ /* 0x000fe40003f04070 */
[C---:B------:R-:W-:Y:S02]  /*00b0*/  ISETP.GT.U32.AND P1, PT, R11.reuse, 0x1f, PT ;  /* 0x0000001f0b00780c */ /* 0x040fe40003f24070 */
[----:B------:R-:W-:Y:S01]  /*00c0*/  ISETP.GT.U32.OR P5, PT, R11, 0x1f, P0 ;  /* 0x0000001f0b00780c */ /* 0x000fe200007a4470 */
[----:B--2---:R-:W2:Y:S10]  /*00d0*/  LDG.E.U8 R0, desc[UR4][R2.64] ;  /* 0x0000000402007981 */ /* 0x004eb4000c1e1100 */
[----:B------:R-:W-:-:S02]  /*00e0*/  @!P1 VIADD R8, R14, 0xffffffe0 ;  /* 0xffffffe00e089836 */ /* 0x000fc40000000000 */
[----:B------:R-:W-:-:S05]  /*00f0*/  @!P5 IMAD R6, R11, 0x20, R12 ;  /* 0x000000200b06d824 */ /* 0x000fca00078e020c */
[----:B------:R-:W-:-:S05]  /*0100*/  @!P5 IADD3 R6, P3, PT, R6, UR6, RZ ;  /* 0x000000060606dc10 */ /* 0x000fca000ff7e0ff */
[----:B------:R-:W-:Y:S01]  /*0110*/  @!P5 IMAD.X R7, RZ, RZ, UR7, P3 ;  /* 0x00000007ff07de24 */ /* 0x000fe200098e06ff */
[----:B------:R-:W-:-:S05]  /*0120*/  @!P1 IADD3 R8, P2, PT, R8, UR6, RZ ;  /* 0x0000000608089c10 */ /* 0x000fca000ff5e0ff */
[----:B------:R-:W2:Y:S01]  /*0130*/  @!P5 LDG.E.U8 R7, desc[UR4][R6.64] ;  /* 0x000000040607d981 */ /* 0x000ea2000c1e1100 */
[----:B------:R-:W-:-:S06]  /*0140*/  @!P1 IMAD.X R9, RZ, RZ, UR7, P2 ;  /* 0x00000007ff099e24 */ /* 0x000fcc00090e06ff */
[----:B------:R-:W3:Y:S01]  /*0150*/  @!P1 LDG.E.U8 R9, desc[UR4][R8.64] ;  /* 0x0000000408099981 */ /* 0x000ee2000c1e1100 */
[----:B------:R-:W-:Y:S02]  /*0160*/  ISETP.NE.AND P2, PT, R5, 0x1f, PT ;  /* 0x0000001f0500780c */ /* 0x000fe40003f45270 */
[----:B------:R-:W-:Y:S02]  /*0170*/  ISETP.EQ.OR P3, PT, R10, 0x1f, P1 ;  /* 0x0000001f0a00780c */ /* 0x000fe40000f62670 */
[----:B------:R-:W-:Y:S02]  /*0180*/  ISETP.GT.U32.OR P4, PT, R12, 0x1f, !P2 ;  /* 0x0000001f0c00780c */ /* 0x000fe40005784470 */
[----:B------:R-:W-:-:S07]  /*0190*/  PRMT R4, RZ, 0x7610, R4 ;  /* 0x00007610ff047816 */ /* 0x000fce0000000004 */
[----:B------:R0:W4:Y:S02]  /*01a0*/  @P2 LDG.E.U8 R19, desc[UR4][R2.64+0x20] ;  /* 0x0000200402132981 */ /* 0x000124000c1e1100 */
[----:B------:R-:W-:Y:S02]  /*01b0*/  @!P3 IMAD R11, R11, 0x20, R10 ;  /* 0x000000200b0bb824 */ /* 0x000fe400078e020a */
[----:B------:R-:W-:-:S04]  /*01c0*/  @!P4 IMAD R12, R5, 0x20, R12 ;  /* 0x00000020050cc824 */ /* 0x000fc800078e020c */
[----:B------:R-:W-:Y:S01]  /*01d0*/  @!P4 VIADD R12, R12, 0x20 ;  /* 0x000000200c0cc836 */ /* 0x000fe20000000000 */
[----:B--2---:R-:W-:-:S04]  /*01e0*/  @!P5 ISETP.GE.U32.AND P6, PT, R7, R0, PT ;  /* 0x000000000700d20c */ /* 0x004fc80003fc6070 */
[----:B------:R-:W-:Y:S02]  /*01f0*/  @!P5 SEL R13, RZ, 0xff80, !P6 ;  /* 0x0000ff80ff0dd807 */ /* 0x000fe40007000000 */
[----:B------:R-:W-:Y:S02]  /*0200*/  @!P3 IADD3 R6, P6, PT, R11, UR6, RZ ;  /* 0x000000060b06bc10 */ /* 0x000fe4000ffde0ff */
[----:B------:R-:W-:Y:S02]  /*0210*/  @!P5 PRMT R4, R13, 0x7610, R4 ;  /* 0x000076100d04d816 */ /* 0x000fe40000000004 */
[----:B---3--:R-:W-:Y:S01]  /*0220*/  @!P1 ISETP.GE.U32.AND P5, PT, R9, R0, PT ;  /* 0x000000000900920c */ /* 0x008fe20003fa6070 */
[----:B------:R-:W-:Y:S01]  /*0230*/  @!P3 IMAD.X R7, RZ, RZ, UR7, P6 ;  /* 0x00000007ff07be24 */ /* 0x000fe2000b0e06ff */
[----:B------:R-:W-:Y:S02]  /*0240*/  ISETP.NE.AND P6, PT, R10, 0x1f, PT ;  /* 0x0000001f0a00780c */ /* 0x000fe40003fc5270 */
[----:B------:R-:W-:Y:S01]  /*0250*/  @!P1 SEL R13, RZ, 0x40, !P5 ;  /* 0x00000040ff0d9807 */ /* 0x000fe20006800000 */
[----:B------:R-:W-:Y:S01]  /*0260*/  @!P0 VIADD R10, R14, 0xffffffff ;  /* 0xffffffff0e0a8836 */ /* 0x000fe20000000000 */
[----:B------:R-:W-:Y:S01]  /*0270*/  @!P4 IADD3 R8, P5, PT, R12, UR6, RZ ;  /* 0x000000060c08cc10 */ /* 0x000fe2000ffbe0ff */
[----:B------:R-:W2:Y:S04]  /*0280*/  @!P3 LDG.E.U8 R7, desc[UR4][R6.64+0x1] ;  /* 0x000001040607b981 */ /* 0x000ea8000c1e1100 */
[----:B------:R-:W-:Y:S01]  /*0290*/  @!P4 IMAD.X R9, RZ, RZ, UR7, P5 ;  /* 0x00000007ff09ce24 */ /* 0x000fe2000a8e06ff */
[----:B------:R-:W-:-:S03]  /*02a0*/  @!P0 IADD3 R10, P5, PT, R10, UR6, RZ ;  /* 0x000000060a0a8c10 */ /* 0x000fc6000ffbe0ff */
[----:B------:R-:W3:Y:S02]  /*02b0*/  @P6 LDG.E.U8 R15, desc[UR4][R2.64+0x1] ;  /* 0x00000104020f6981 */ /* 0x000ee4000c1e1100 */
[----:B------:R-:W-:Y:S01]  /*02c0*/  @!P0 IMAD.X R11, RZ, RZ, UR7, P5 ;  /* 0x00000007ff0b8e24 */ /* 0x000fe2000a8e06ff */
[----:B------:R-:W-:Y:S01]  /*02d0*/  ISETP.EQ.OR P5, PT, R5, 0x1f, !P6 ;  /* 0x0000001f0500780c */ /* 0x000fe200077a2670 */
[----:B------:R-:W5:Y:S04]  /*02e0*/  @!P4 LDG.E.U8 R9, desc[UR4][R8.64] ;  /* 0x000000040809c981 */ /* 0x000f68000c1e1100 */
[----:B------:R-:W5:Y:S08]  /*02f0*/  @!P0 LDG.E.U8 R11, desc[UR4][R10.64] ;  /* 0x000000040a0b8981 */ /* 0x000f70000c1e1100 */
[----:B------:R-:W4:Y:S01]  /*0300*/  @!P5 LDG.E.U8 R17, desc[UR4][R2.64+0x21] ;  /* 0x000021040211d981 */ /* 0x000f22000c1e1100 */
[----:B------:R-:W-:-:S04]  /*0310*/  @!P1 LOP3.LUT R13, R13, R4, RZ, 0xfc, !PT ;  /* 0x000000040d0d9212 */ /* 0x000fc800078efcff */
[----:B------:R-:W-:Y:S02]  /*0320*/  @!P1 PRMT R4, R13, 0x7610, R4 ;  /* 0x000076100d049816 */ /* 0x000fe40000000004 */
[----:B--2---:R-:W-:-:S04]  /*0330*/  @!P3 ISETP.GE.U32.AND P1, PT, R7, R0, PT ;  /* 0x000000000700b20c */ /* 0x004fc80003f26070 */
[----:B------:R-:W-:-:S04]  /*0340*/  @!P3 SEL R5, RZ, 0x20, !P1 ;  /* 0x00000020ff05b807 */ /* 0x000fc80004800000 */
[----:B------:R-:W-:Y:S02]  /*0350*/  @!P3 LOP3.LUT R5, R5, R4, RZ, 0xfc, !PT ;  /* 0x000000040505b212 */ /* 0x000fe400078efcff */
[----:B---3--:R-:W-:Y:S02]  /*0360*/  @P6 ISETP.GE.U32.AND P1, PT, R15, R0, PT ;  /* 0x000000000f00620c */ /* 0x008fe40003f26070 */
[----:B------:R-:W-:Y:S02]  /*0370*/  @!P3 PRMT R4, R5, 0x7610, R4 ;  /* 0x000076100504b816 */ /* 0x000fe40000000004 */
[----:B------:R-:W-:-:S04]  /*0380*/  @P6 SEL R5, RZ, 0x10, !P1 ;  /* 0x00000010ff056807 */ /* 0x000fc80004800000 */
[----:B------:R-:W-:Y:S02]  /*0390*/  @P6 LOP3.LUT R5, R5, R4, RZ, 0xfc, !PT ;  /* 0x0000000405056212 */ /* 0x000fe400078efcff */
[-C--:B----4-:R-:W-:Y:S02]  /*03a0*/  @!P5 ISETP.GE.U32.AND P1, PT, R17, R0.reuse, PT ;  /* 0x000000001100d20c */ /* 0x090fe40003f26070 */
[----:B------:R-:W-:Y:S02]  /*03b0*/  @P6 PRMT R4, R5, 0x7610, R4 ;  /* 0x0000761005046816 */ /* 0x000fe40000000004 */
[----:B0-----:R-:W-:Y:S02]  /*03c0*/  @!P5 SEL R3, RZ, 0x8, !P1 ;  /* 0x00000008ff03d807 */ /* 0x001fe40004800000 */
[----:B------:R-:W-:Y:S02]  /*03d0*/  @P2 ISETP.GE.U32.AND P1, PT, R19, R0, PT ;  /* 0x000000001300220c */ /* 0x000fe40003f26070 */
[----:B------:R-:W-:-:S04]  /*03e0*/  @!P5 LOP3.LUT R3, R3, R4, RZ, 0xfc, !PT ;  /* 0x000000040303d212 */ /* 0x000fc800078efcff */
[----:B------:R-:W-:Y:S02]  /*03f0*/  @!P5 PRMT R4, R3, 0x7610, R4 ;  /* 0x000076100304d816 */ /* 0x000fe40000000004 */
[----:B------:R-:W-:Y:S02]  /*0400*/  @P2 SEL R3, RZ, 0x4, !P1 ;  /* 0x00000004ff032807 */ /* 0x000fe40004800000 */
[----:B-----5:R-:W-:Y:S02]  /*0410*/  @!P4 ISETP.GE.U32.AND P1, PT, R9, R0, PT ;  /* 0x000000000900c20c */ /* 0x020fe40003f26070 */
[----:B------:R-:W-:Y:S02]  /*0420*/  @P2 LOP3.LUT R3, R3, R4, RZ, 0xfc, !PT ;  /* 0x0000000403032212 */ /* 0x000fe400078efcff */
[----:B------:R-:W-:Y:S02]  /*0430*/  @!P4 SEL R5, RZ, 0x2, !P1 ;  /* 0x00000002ff05c807 */ /* 0x000fe40004800000 */
[----:B------:R-:W-:-:S02]  /*0440*/  @P2 PRMT R4, R3, 0x7610, R4 ;  /* 0x0000761003042816 */ /* 0x000fc40000000004 */
[----:B------:R-:W0:Y:S01]  /*0450*/  LDC.64 R2, c[0x0][0x388] ;  /* 0x0000e200ff027b82 */ /* 0x000e220000000a00 */
[----:B------:R-:W-:Y:S02]  /*0460*/  @!P0 ISETP.GE.U32.AND P1, PT, R11, R0, PT ;  /* 0x000000000b00820c */ /* 0x000fe40003f26070 */
[----:B------:R-:W-:Y:S02]  /*0470*/  @!P4 LOP3.LUT R5, R5, R4, RZ, 0xfc, !PT ;  /* 0x000000040505c212 */ /* 0x000fe400078efcff */
[----:B------:R-:W-:Y:S02]  /*0480*/  @!P0 SEL R7, RZ, 0x1, !P1 ;  /* 0x00000001ff078807 */ /* 0x000fe40004800000 */
[----:B------:R-:W-:-:S04]  /*0490*/  @!P4 PRMT R4, R5, 0x7610, R4 ;  /* 0x000076100504c816 */ /* 0x000fc80000000004 */
[----:B------:R-:W-:-:S04]  /*04a0*/  @!P0 LOP3.LUT R7, R4, R7, RZ, 0xfc, !PT ;  /* 0x0000000704078212 */ /* 0x000fc800078efcff */
[----:B------:R-:W-:-:S04]  /*04b0*/  @!P0 PRMT R4, R7, 0x7610, R4 ;  /* 0x0000761007048816 */ /* 0x000fc80000000004 */
[----:B------:R-:W-:Y:S01]  /*04c0*/  LOP3.LUT R5, R4, 0xff, RZ, 0xc0, !PT ;  /* 0x000000ff04057812 */ /* 0x000fe200078ec0ff */
[----:B------:R-:W-:-:S04]  /*04d0*/  IMAD.MOV.U32 R7, RZ, RZ, 0x1 ;  /* 0x00000001ff077424 */ /* 0x000fc800078e00ff */
[----:B0-----:R-:W-:-:S05]  /*04e0*/  IMAD.WIDE.U32 R2, R5, 0x4, R2 ;  /* 0x0000000405027825 */ /* 0x001fca00078e0002 */
[----:B------:R-:W-:Y:S01]  /*04f0*/  REDG.E.ADD.STRONG.GPU desc[UR4][R2.64], R7 ;  /* 0x000000070200798e */ /* 0x000fe2000c12e104 */
[----:B------:R-:W-:Y:S05]  /*0500*/  EXIT ;  /* 0x000000000000794d */ /* 0x000fea0003800000 */
.L_x_106:
        /* <DEDUP_REMOVED lines=15> */
.L_x_111:


//--------------------- .nv.shared._Z9blockAlgoPP12gpu2cpuQueuePP12cpu2gpuQueuePhS5_ --------------------------
	.section	.nv.shared._Z9blockAlgoPP12gpu2cpuQueuePP12cpu2gpuQueuePhS5_,"aw",@nobits
	.sectionflags	@""
	.align	8
.nv.shared._Z9blockAlgoPP12gpu2cpuQueuePP12cpu2gpuQueuePhS5_:
	.zero		7172


//--------------------- .nv.shared.reserved.0     --------------------------
	.section	.nv.shared.reserved.0,"aw",@nobits
	.weak		__nv_reservedSMEM_offset_0_alias
	.size		__nv_reservedSMEM_offset_0_alias, 0, 64
	.other		__nv_reservedSMEM_offset_0_alias,@"STO_CUDA_RESERVED_SHARED STV_DEFAULT"
__nv_reservedSMEM_offset_0_alias:
	.zero		0
	.zero		64


//--------------------- .nv.constant0._Z9blockAlgoPP12gpu2cpuQueuePP12cpu2gpuQueuePhS5_ --------------------------
	.section	.nv.constant0._Z9blockAlgoPP12gpu2cpuQueuePP12cpu2gpuQueuePhS5_,"a",@progbits
	.sectionflags	@""
	.align	4
.nv.constant0._Z9blockAlgoPP12gpu2cpuQueuePP12cpu2gpuQueuePhS5_:
	.zero		928


//--------------------- .nv.constant0._Z22gpu_histogram_distancePiS_Pd --------------------------
	.section	.nv.constant0._Z22gpu_histogram_distancePiS_Pd,"a",@progbits
	.sectionflags	@""
	.align	4
.nv.constant0._Z22gpu_histogram_distancePiS_Pd:
	.zero		920


//--------------------- .nv.constant0._Z22gpu_image_to_histogramPhPi --------------------------
	.section	.nv.constant0._Z22gpu_image_to_histogramPhPi,"a",@progbits
	.sectionflags	@""
	.align	4
.nv.constant0._Z22gpu_image_to_histogramPhPi:
	.zero		912


//--------------------- SYMBOLS --------------------------

	.type		.nv.reservedSmem.offset0,@object
	.size		.nv.reservedSmem.offset0,0x4
	.type		.nv.reservedSmem.cap,@object
	.size		.nv.reservedSmem.cap,0x4
